// auto-generated by cutlass_sweep.conv — config: {"arch": "sm_100", "cluster_m": 2, "cluster_n": 1, "conv_kind": "fprop", "dtype": "bf16", "ndim": 3, "tile_k": 64, "tile_m": 64, "tile_n": 64}
#include "cutlass/cutlass.h"
#include "cute/tensor.hpp"
#include "cutlass/kernel_hardware_info.hpp"
#include "cutlass/conv/convolution.h"
#include "cutlass/conv/dispatch_policy.hpp"
#include "cutlass/conv/collective/collective_builder.hpp"
#include "cutlass/conv/kernel/conv_universal.hpp"
#include "cutlass/conv/device/conv_universal_adapter.hpp"
#include "cutlass/epilogue/collective/collective_builder.hpp"

using namespace cute;
using Elem = cutlass::bfloat16_t;
using Acc  = float;
using LayoutAB = cutlass::layout::TensorNDHWC;
using LayoutC  = cutlass::layout::TensorNDHWC;
constexpr auto ConvOp = cutlass::conv::Operator::kFprop;
using TileShape    = Shape<_64, _64, Shape<_64>>;
using ClusterShape = Shape<_2, _1, _1>;

using CollectiveEpilogue = typename cutlass::epilogue::collective::CollectiveBuilder<
    cutlass::arch::Sm100, cutlass::arch::OpClassTensorOp,
    TileShape, ClusterShape,
    cutlass::epilogue::collective::EpilogueTileAuto,
    Acc, Acc,
    Elem, LayoutC, 128 / cutlass::sizeof_bits<Elem>::value,
    Elem, LayoutC, 128 / cutlass::sizeof_bits<Elem>::value,
    cutlass::epilogue::collective::EpilogueScheduleAuto
  >::CollectiveOp;

using CollectiveMainloop = typename cutlass::conv::collective::CollectiveBuilder<
    cutlass::arch::Sm100, cutlass::arch::OpClassTensorOp, ConvOp,
    Elem, LayoutAB, 128 / cutlass::sizeof_bits<Elem>::value,
    Elem, LayoutAB, 128 / cutlass::sizeof_bits<Elem>::value,
    Acc,
    TileShape, ClusterShape,
    cutlass::conv::collective::StageCountAutoCarveout<
        static_cast<int>(sizeof(typename CollectiveEpilogue::SharedStorage))>,
    cutlass::conv::collective::KernelScheduleAuto
  >::CollectiveOp;

using ProblemShape = cutlass::conv::ConvProblemShape<
    ConvOp, CollectiveMainloop::DispatchPolicy::NumSpatialDimensions>;
using ConvKernel = cutlass::conv::kernel::ConvUniversal<
    ProblemShape, CollectiveMainloop, CollectiveEpilogue>;
using Conv = cutlass::conv::device::ConvUniversalAdapter<ConvKernel>;

auto* _anchor = &cutlass::device_kernel<ConvKernel>;


// ===== COMPILED SASS (sm_100a) =====

	.target	sm_100a

	.elftype	@"ET_EXEC"


//--------------------- .note.nv.tkinfo           --------------------------
	.section	.note.nv.tkinfo,"",@"SHT_NOTE"
	.sectionflags	@"SHF_NOTE_NV_TKINFO"
	.tkinfo
        /*0018*/ 	.word	0x00000002
        /*0030*/ 	.string	""
        /*0030*/ 	.string	"ptxas"
        /*0030*/ 	.string	"Cuda compilation tools, release 13.0, V13.0.88"
        /*0030*/ 	.string	"Build cuda_13.0.r13.0/compiler.36424714_0"
        /*0030*/ 	.string	"-arch sm_100a -m 64 "



//--------------------- .note.nv.cuinfo           --------------------------
	.section	.note.nv.cuinfo,"",@"SHT_NOTE"
	.sectionflags	@"SHF_NOTE_NV_CUINFO"
        /*0018*/ 	.short	0x0002
        /*001a*/ 	.short	0x0064
        /*001c*/ 	.short	0x0082
	.zero		2


//--------------------- .nv.info                  --------------------------
	.section	.nv.info,"",@"SHT_CUDA_INFO"
	.align	4


	//----- nvinfo : EIATTR_REGCOUNT
	.align		4
        /*0000*/ 	.byte	0x04, 0x2f
        /*0002*/ 	.short	(.L_19 - .L_18)
	.align		4
.L_18:
        /*0004*/ 	.word	index@(_ZN7cutlass13device_kernelINS_4conv6kernel13ConvUniversalINS1_16ConvProblemShapeILNS1_8OperatorE0ELi3EEENS1_10collective14CollectiveConvINS1_47MainloopSm100TmaUmmaWarpSpecializedImplicitGemmILS5_0ELi13ELi3ELi1ELi2EN4cute5tupleIJNSA_1CILi2EEENSC_ILi1EEESE_EEEEENSB_IJNSC_ILi64EEESH_NSB_IJSH_EEEEEENS_10bfloat16_tESK_NSA_8TiledMMAINSA_8MMA_AtomIJNSA_20SM100_MMA_F16BF16_SSISK_SK_fLi64ELi64ELNSA_4UMMA5MajorE0ELSP_0ELNSO_7ScaleInE0ELSQ_0EEEEEENSA_6LayoutINSB_IJSE_SE_SE_EEENSB_IJNSC_ILi0EEESV_SV_EEEEENSB_IJNSA_10UnderscoreESY_SY_EEEEENS7_6detail27Sm100ImplicitGemmTileTraitsINSA_20SM90_TMA_LOAD_IM2COLENSA_14ComposedLayoutINSA_7SwizzleILi3ELi4ELi3EEENSA_18smem_ptr_flag_bitsILi16EEENST_INSB_IJNSC_ILi8EEESH_EEENSB_IJSH_SE_EEEEEEEvEENS12_INSA_23SM90_TMA_LOAD_MULTICASTES1D_vEEEENS_8epilogue10collective18CollectiveEpilogueINS1I_23Sm100TmaWarpSpecializedILi3ELi2ELi16ELb1ELb0EEEJSJ_NSB_IJNST_ISH_SE_EENST_INSC_ILi32EEESE_EEEEESK_NSB_IJNSB_IJllllEEESE_SV_EEESK_S1S_NS1I_6fusion15FusionCallbacksIS1M_NS1T_17LinearCombinationISK_fSK_fLNS_15FloatRoundStyleE2EEESJ_S1Q_JEEENSA_5SM1004TMEM4LOAD26SM100_TMEM_LOAD_16dp256b4xES13_NS14_INS15_ILi2ELi4ELi3EEES18_NST_INSB_IJS19_S1O_EEENSB_IJS1O_SE_EEEEEEENSA_17SM75_U32x4_LDSM_NENSA_21SM90_TMA_STORE_IM2COLES27_NSA_17SM90_U32x4_STSM_NENSA_39AutoVectorizingCopyWithAssumedAlignmentILi128EEEEEEvvEEEEvNT_6ParamsE)
        /*0008*/ 	.word	0x00000047


	//----- nvinfo : EIATTR_FRAME_SIZE
	.align		4
.L_19:
        /*000c*/ 	.byte	0x04, 0x11
        /*000e*/ 	.short	(.L_21 - .L_20)
	.align		4
.L_20:
        /*0010*/ 	.word	index@($__internal_2_$__cuda_sm10x_tcgen05_guardrail_trap_unallocated_columns_being_dealloced)
        /*0014*/ 	.word	0x00000008


	//----- nvinfo : EIATTR_FRAME_SIZE
	.align		4
.L_21:
        /*0018*/ 	.byte	0x04, 0x11
        /*001a*/ 	.short	(.L_23 - .L_22)
	.align		4
.L_22:
        /*001c*/ 	.word	index@($__internal_1_$__cuda_sm10x_tcgen05_guardrail_trap_phase_invalid_during_alloc)
        /*0020*/ 	.word	0x00000008


	//----- nvinfo : EIATTR_FRAME_SIZE
	.align		4
.L_23:
        /*0024*/ 	.byte	0x04, 0x11
        /*0026*/ 	.short	(.L_25 - .L_24)
	.align		4
.L_24:
        /*0028*/ 	.word	index@($__internal_0_$__cuda_sm10x_tcgen05_guardrail_trap_col_being_dealloced_not_returned_by_alloc)
        /*002c*/ 	.word	0x00000008


	//----- nvinfo : EIATTR_FRAME_SIZE
	.align		4
.L_25:
        /*0030*/ 	.byte	0x04, 0x11
        /*0032*/ 	.short	(.L_27 - .L_26)
	.align		4
.L_26:
        /*0034*/ 	.word	index@(_ZN7cutlass13device_kernelINS_4conv6kernel13ConvUniversalINS1_16ConvProblemShapeILNS1_8OperatorE0ELi3EEENS1_10collective14CollectiveConvINS1_47MainloopSm100TmaUmmaWarpSpecializedImplicitGemmILS5_0ELi13ELi3ELi1ELi2EN4cute5tupleIJNSA_1CILi2EEENSC_ILi1EEESE_EEEEENSB_IJNSC_ILi64EEESH_NSB_IJSH_EEEEEENS_10bfloat16_tESK_NSA_8TiledMMAINSA_8MMA_AtomIJNSA_20SM100_MMA_F16BF16_SSISK_SK_fLi64ELi64ELNSA_4UMMA5MajorE0ELSP_0ELNSO_7ScaleInE0ELSQ_0EEEEEENSA_6LayoutINSB_IJSE_SE_SE_EEENSB_IJNSC_ILi0EEESV_SV_EEEEENSB_IJNSA_10UnderscoreESY_SY_EEEEENS7_6detail27Sm100ImplicitGemmTileTraitsINSA_20SM90_TMA_LOAD_IM2COLENSA_14ComposedLayoutINSA_7SwizzleILi3ELi4ELi3EEENSA_18smem_ptr_flag_bitsILi16EEENST_INSB_IJNSC_ILi8EEESH_EEENSB_IJSH_SE_EEEEEEEvEENS12_INSA_23SM90_TMA_LOAD_MULTICASTES1D_vEEEENS_8epilogue10collective18CollectiveEpilogueINS1I_23Sm100TmaWarpSpecializedILi3ELi2ELi16ELb1ELb0EEEJSJ_NSB_IJNST_ISH_SE_EENST_INSC_ILi32EEESE_EEEEESK_NSB_IJNSB_IJllllEEESE_SV_EEESK_S1S_NS1I_6fusion15FusionCallbacksIS1M_NS1T_17LinearCombinationISK_fSK_fLNS_15FloatRoundStyleE2EEESJ_S1Q_JEEENSA_5SM1004TMEM4LOAD26SM100_TMEM_LOAD_16dp256b4xES13_NS14_INS15_ILi2ELi4ELi3EEES18_NST_INSB_IJS19_S1O_EEENSB_IJS1O_SE_EEEEEEENSA_17SM75_U32x4_LDSM_NENSA_21SM90_TMA_STORE_IM2COLES27_NSA_17SM90_U32x4_STSM_NENSA_39AutoVectorizingCopyWithAssumedAlignmentILi128EEEEEEvvEEEEvNT_6ParamsE)
        /*0038*/ 	.word	0x00000008


	//----- nvinfo : EIATTR_MIN_STACK_SIZE
	.align		4
.L_27:
        /*003c*/ 	.byte	0x04, 0x12
        /*003e*/ 	.short	(.L_29 - .L_28)
	.align		4
.L_28:
        /*0040*/ 	.word	index@(_ZN7cutlass13device_kernelINS_4conv6kernel13ConvUniversalINS1_16ConvProblemShapeILNS1_8OperatorE0ELi3EEENS1_10collective14CollectiveConvINS1_47MainloopSm100TmaUmmaWarpSpecializedImplicitGemmILS5_0ELi13ELi3ELi1ELi2EN4cute5tupleIJNSA_1CILi2EEENSC_ILi1EEESE_EEEEENSB_IJNSC_ILi64EEESH_NSB_IJSH_EEEEEENS_10bfloat16_tESK_NSA_8TiledMMAINSA_8MMA_AtomIJNSA_20SM100_MMA_F16BF16_SSISK_SK_fLi64ELi64ELNSA_4UMMA5MajorE0ELSP_0ELNSO_7ScaleInE0ELSQ_0EEEEEENSA_6LayoutINSB_IJSE_SE_SE_EEENSB_IJNSC_ILi0EEESV_SV_EEEEENSB_IJNSA_10UnderscoreESY_SY_EEEEENS7_6detail27Sm100ImplicitGemmTileTraitsINSA_20SM90_TMA_LOAD_IM2COLENSA_14ComposedLayoutINSA_7SwizzleILi3ELi4ELi3EEENSA_18smem_ptr_flag_bitsILi16EEENST_INSB_IJNSC_ILi8EEESH_EEENSB_IJSH_SE_EEEEEEEvEENS12_INSA_23SM90_TMA_LOAD_MULTICASTES1D_vEEEENS_8epilogue10collective18CollectiveEpilogueINS1I_23Sm100TmaWarpSpecializedILi3ELi2ELi16ELb1ELb0EEEJSJ_NSB_IJNST_ISH_SE_EENST_INSC_ILi32EEESE_EEEEESK_NSB_IJNSB_IJllllEEESE_SV_EEESK_S1S_NS1I_6fusion15FusionCallbacksIS1M_NS1T_17LinearCombinationISK_fSK_fLNS_15FloatRoundStyleE2EEESJ_S1Q_JEEENSA_5SM1004TMEM4LOAD26SM100_TMEM_LOAD_16dp256b4xES13_NS14_INS15_ILi2ELi4ELi3EEES18_NST_INSB_IJS19_S1O_EEENSB_IJS1O_SE_EEEEEEENSA_17SM75_U32x4_LDSM_NENSA_21SM90_TMA_STORE_IM2COLES27_NSA_17SM90_U32x4_STSM_NENSA_39AutoVectorizingCopyWithAssumedAlignmentILi128EEEEEEvvEEEEvNT_6ParamsE)
        /*0044*/ 	.word	0x00000008
.L_29:


//--------------------- .nv.compat                --------------------------
	.section	.nv.compat,"",@"SHT_CUDA_COMPAT_INFO"
	.align	4
        /*0000*/ 	.byte	0x02, 0x09, 0x01, 0x00, 0x02, 0x02, 0x02, 0x00, 0x02, 0x05, 0x05, 0x00, 0x03, 0x07, 0x01, 0x01
        /*0010*/ 	.byte	0x02, 0x03, 0x01, 0x00, 0x02, 0x06, 0x01, 0x00, 0x04, 0x0b, 0x08, 0x00, 0x09, 0x00, 0x00, 0x00
        /*0020*/ 	.byte	0x00, 0x00, 0x00, 0x00


//--------------------- .nv.info._ZN7cutlass13device_kernelINS_4conv6kernel13ConvUniversalINS1_16ConvProblemShapeILNS1_8OperatorE0ELi3EEENS1_10collective14CollectiveConvINS1_47MainloopSm100TmaUmmaWarpSpecializedImplicitGemmILS5_0ELi13ELi3ELi1ELi2EN4cute5tupleIJNSA_1CILi2EEENSC_ILi1EEESE_EEEEENSB_IJNSC_ILi64EEESH_NSB_IJSH_EEEEEENS_10bfloat16_tESK_NSA_8TiledMMAINSA_8MMA_AtomIJNSA_20SM100_MMA_F16BF16_SSISK_SK_fLi64ELi64ELNSA_4UMMA5MajorE0ELSP_0ELNSO_7ScaleInE0ELSQ_0EEEEEENSA_6LayoutINSB_IJSE_SE_SE_EEENSB_IJNSC_ILi0EEESV_SV_EEEEENSB_IJNSA_10UnderscoreESY_SY_EEEEENS7_6detail27Sm100ImplicitGemmTileTraitsINSA_20SM90_TMA_LOAD_IM2COLENSA_14ComposedLayoutINSA_7SwizzleILi3ELi4ELi3EEENSA_18smem_ptr_flag_bitsILi16EEENST_INSB_IJNSC_ILi8EEESH_EEENSB_IJSH_SE_EEEEEEEvEENS12_INSA_23SM90_TMA_LOAD_MULTICASTES1D_vEEEENS_8epilogue10collective18CollectiveEpilogueINS1I_23Sm100TmaWarpSpecializedILi3ELi2ELi16ELb1ELb0EEEJSJ_NSB_IJNST_ISH_SE_EENST_INSC_ILi32EEESE_EEEEESK_NSB_IJNSB_IJllllEEESE_SV_EEESK_S1S_NS1I_6fusion15FusionCallbacksIS1M_NS1T_17LinearCombinationISK_fSK_fLNS_15FloatRoundStyleE2EEESJ_S1Q_JEEENSA_5SM1004TMEM4LOAD26SM100_TMEM_LOAD_16dp256b4xES13_NS14_INS15_ILi2ELi4ELi3EEES18_NST_INSB_IJS19_S1O_EEENSB_IJS1O_SE_EEEEEEENSA_17SM75_U32x4_LDSM_NENSA_21SM90_TMA_STORE_IM2COLES27_NSA_17SM90_U32x4_STSM_NENSA_39AutoVectorizingCopyWithAssumedAlignmentILi128EEEEEEvvEEEEvNT_6ParamsE --------------------------
	.section	.nv.info._ZN7cutlass13device_kernelINS_4conv6kernel13ConvUniversalINS1_16ConvProblemShapeILNS1_8OperatorE0ELi3EEENS1_10collective14CollectiveConvINS1_47MainloopSm100TmaUmmaWarpSpecializedImplicitGemmILS5_0ELi13ELi3ELi1ELi2EN4cute5tupleIJNSA_1CILi2EEENSC_ILi1EEESE_EEEEENSB_IJNSC_ILi64EEESH_NSB_IJSH_EEEEEENS_10bfloat16_tESK_NSA_8TiledMMAINSA_8MMA_AtomIJNSA_20SM100_MMA_F16BF16_SSISK_SK_fLi64ELi64ELNSA_4UMMA5MajorE0ELSP_0ELNSO_7ScaleInE0ELSQ_0EEEEEENSA_6LayoutINSB_IJSE_SE_SE_EEENSB_IJNSC_ILi0EEESV_SV_EEEEENSB_IJNSA_10UnderscoreESY_SY_EEEEENS7_6detail27Sm100ImplicitGemmTileTraitsINSA_20SM90_TMA_LOAD_IM2COLENSA_14ComposedLayoutINSA_7SwizzleILi3ELi4ELi3EEENSA_18smem_ptr_flag_bitsILi16EEENST_INSB_IJNSC_ILi8EEESH_EEENSB_IJSH_SE_EEEEEEEvEENS12_INSA_23SM90_TMA_LOAD_MULTICASTES1D_vEEEENS_8epilogue10collective18CollectiveEpilogueINS1I_23Sm100TmaWarpSpecializedILi3ELi2ELi16ELb1ELb0EEEJSJ_NSB_IJNST_ISH_SE_EENST_INSC_ILi32EEESE_EEEEESK_NSB_IJNSB_IJllllEEESE_SV_EEESK_S1S_NS1I_6fusion15FusionCallbacksIS1M_NS1T_17LinearCombinationISK_fSK_fLNS_15FloatRoundStyleE2EEESJ_S1Q_JEEENSA_5SM1004TMEM4LOAD26SM100_TMEM_LOAD_16dp256b4xES13_NS14_INS15_ILi2ELi4ELi3EEES18_NST_INSB_IJS19_S1O_EEENSB_IJS1O_SE_EEEEEEENSA_17SM75_U32x4_LDSM_NENSA_21SM90_TMA_STORE_IM2COLES27_NSA_17SM90_U32x4_STSM_NENSA_39AutoVectorizingCopyWithAssumedAlignmentILi128EEEEEEvvEEEEvNT_6ParamsE,"",@"SHT_CUDA_INFO"
	.sectionflags	@""
	.align	4


	//----- nvinfo : EIATTR_CUDA_API_VERSION
	.align		4
        /*0000*/ 	.byte	0x04, 0x37
        /*0002*/ 	.short	(.L_31 - .L_30)
.L_30:
        /*0004*/ 	.word	0x00000082


	//----- nvinfo : EIATTR_KPARAM_INFO
	.align		4
.L_31:
        /*0008*/ 	.byte	0x04, 0x17
        /*000a*/ 	.short	(.L_33 - .L_32)
.L_32:
        /*000c*/ 	.word	0x00000000
        /*0010*/ 	.short	0x0000
        /*0012*/ 	.short	0x0000
        /*0014*/ 	.byte	0x00, 0xf0, 0x01, 0x24


	//----- nvinfo : EIATTR_AT_ENTRY_FRAGMENTS
	.align		4
.L_33:
        /*0018*/ 	.byte	0x04, 0x4f
        /*001a*/ 	.short	(.L_35 - .L_34)


	//   ....[0]....
.L_34:
        /*001c*/ 	.word	0x00000006


	//----- nvinfo : EIATTR_RESERVED_SMEM_USED
	.align		4
.L_35:
        /*0020*/ 	.byte	0x01, 0x41
	.zero		2


	//----- nvinfo : EIATTR_SPARSE_MMA_MASK
	.align		4
        /*0024*/ 	.byte	0x03, 0x50
        /*0026*/ 	.short	0x0000


	//----- nvinfo : EIATTR_TCGEN05_1CTA_USED
	.align		4
        /*0028*/ 	.byte	0x01, 0x51
	.zero		2


	//----- nvinfo : EIATTR_MAXREG_COUNT
	.align		4
        /*002c*/ 	.byte	0x03, 0x1b
        /*002e*/ 	.short	0x00ff


	//----- nvinfo : EIATTR_NUM_BARRIERS
	.align		4
        /*0030*/ 	.byte	0x02, 0x4c
        /*0032*/ 	.byte	0x07
	.zero		1


	//----- nvinfo : EIATTR_EXTERNS
	.align		4
        /*0034*/ 	.byte	0x04, 0x0f
        /*0036*/ 	.short	(.L_37 - .L_36)


	//   ....[0]....
	.align		4
.L_36:
        /*0038*/ 	.word	index@(__assertfail)


	//----- nvinfo : EIATTR_MERCURY_ISA_VERSION
	.align		4
.L_37:
        /*003c*/ 	.byte	0x03, 0x5f
        /*003e*/ 	.short	0x0101


	//----- nvinfo : EIATTR_INT_WARP_WIDE_INSTR_OFFSETS
	.align		4
        /*0040*/ 	.byte	0x04, 0x31
        /*0042*/ 	.short	(.L_39 - .L_38)


	//   ....[0]....
.L_38:
        /*0044*/ 	.word	0x000044a0


	//   ....[1]....
        /*0048*/ 	.word	0x000044c0


	//   ....[2]....
        /*004c*/ 	.word	0x000044f0


	//   ....[3]....
        /*0050*/ 	.word	0x00005220


	//   ....[4]....
        /*0054*/ 	.word	0x00005350


	//   ....[5]....
        /*0058*/ 	.word	0x000054e0


	//   ....[6]....
        /*005c*/ 	.word	0x00005590


	//----- nvinfo : EIATTR_COOP_GROUP_MASK_REGIDS
	.align		4
.L_39:
        /*0060*/ 	.byte	0x04, 0x29
        /*0062*/ 	.short	(.L_41 - .L_40)


	//   ....[0]....
.L_40:
        /*0064*/ 	.word	0xffffffff


	//   ....[1]....
        /*0068*/ 	.word	0xffffffff


	//   ....[2]....
        /*006c*/ 	.word	0xffffffff


	//   ....[3]....
        /*0070*/ 	.word	0xffffffff


	//   ....[4]....
        /*0074*/ 	.word	0xffffffff


	//   ....[5]....
        /*0078*/ 	.word	0xffffffff


	//   ....[6]....
        /*007c*/ 	.word	0xffffffff


	//   ....[7]....
        /*0080*/ 	.word	0xffffffff


	//   ....[8]....
        /*0084*/ 	.word	0xffffffff


	//   ....[9]....
        /*0088*/ 	.word	0xffffffff


	//   ....[10]....
        /*008c*/ 	.word	0xffffffff


	//   ....[11]....
        /*0090*/ 	.word	0xffffffff


	//   ....[12]....
        /*0094*/ 	.word	0xffffffff


	//----- nvinfo : EIATTR_COOP_GROUP_INSTR_OFFSETS
	.align		4
.L_41:
        /*0098*/ 	.byte	0x04, 0x28
        /*009a*/ 	.short	(.L_43 - .L_42)


	//   ....[0]....
.L_42:
        /*009c*/ 	.word	0x00000090


	//   ....[1]....
        /*00a0*/ 	.word	0x00000500


	//   ....[2]....
        /*00a4*/ 	.word	0x000007e0


	//   ....[3]....
        /*00a8*/ 	.word	0x00000960


	//   ....[4]....
        /*00ac*/ 	.word	0x00000a60


	//   ....[5]....
        /*00b0*/ 	.word	0x00000bb0


	//   ....[6]....
        /*00b4*/ 	.word	0x00000db0


	//   ....[7]....
        /*00b8*/ 	.word	0x00002690


	//   ....[8]....
        /*00bc*/ 	.word	0x000037b0


	//   ....[9]....
        /*00c0*/ 	.word	0x000039c0


	//   ....[10]....
        /*00c4*/ 	.word	0x000039f0


	//   ....[11]....
        /*00c8*/ 	.word	0x00004380


	//   ....[12]....
        /*00cc*/ 	.word	0x000045c0


	//----- nvinfo : EIATTR_VRC_CTA_INIT_COUNT
	.align		4
.L_43:
        /*00d0*/ 	.byte	0x02, 0x4a
        /*00d2*/ 	.byte	0x80
	.zero		1


	//----- nvinfo : EIATTR_SYSCALL_OFFSETS
	.align		4
        /*00d4*/ 	.byte	0x04, 0x46
        /*00d6*/ 	.short	(.L_45 - .L_44)


	//   ....[0]....
.L_44:
        /*00d8*/ 	.word	0x000062b0


	//   ....[1]....
        /*00dc*/ 	.word	0x000063a0


	//   ....[2]....
        /*00e0*/ 	.word	0x00006d50


	//   ....[3]....
        /*00e4*/ 	.word	0x000076d0


	//----- nvinfo : EIATTR_MBARRIER_INSTR_OFFSETS
	.align		4
.L_45:
        /*00e8*/ 	.byte	0x04, 0x39
        /*00ea*/ 	.short	(.L_47 - .L_46)


	//   ....[0]....
.L_46:
        /*00ec*/ 	.word	0x00000620
        /*00f0*/ 	.word	0x000000ff
        /*00f4*/ 	.word	0x00000000
        /*00f8*/ 	.short	0x0100
        /*00fa*/ 	.byte	0x04
	.zero		1


	//   ....[1]....
        /*00fc*/ 	.word	0x00000630
        /*0100*/ 	.word	0x000000ff
        /*0104*/ 	.word	0x00000068
        /*0108*/ 	.short	0x0100
        /*010a*/ 	.byte	0x04
	.zero		1


	//   ....[2]....
        /*010c*/ 	.word	0x00000640
        /*0110*/ 	.word	0x000000ff
        /*0114*/ 	.word	0x00000008
        /*0118*/ 	.short	0x0100
        /*011a*/ 	.byte	0x04
	.zero		1


	//   ....[3]....
        /*011c*/ 	.word	0x00000650
        /*0120*/ 	.word	0x000000ff
        /*0124*/ 	.word	0x00000070
        /*0128*/ 	.short	0x0100
        /*012a*/ 	.byte	0x04
	.zero		1


	//   ....[4]....
        /*012c*/ 	.word	0x00000660
        /*0130*/ 	.word	0x000000ff
        /*0134*/ 	.word	0x00000010
        /*0138*/ 	.short	0x0100
        /*013a*/ 	.byte	0x04
	.zero		1


	//   ....[5]....
        /*013c*/ 	.word	0x00000670
        /*0140*/ 	.word	0x000000ff
        /*0144*/ 	.word	0x00000078
        /*0148*/ 	.short	0x0100
        /*014a*/ 	.byte	0x04
	.zero		1


	//   ....[6]....
        /*014c*/ 	.word	0x00000680
        /*0150*/ 	.word	0x000000ff
        /*0154*/ 	.word	0x00000018
        /*0158*/ 	.short	0x0100
        /*015a*/ 	.byte	0x04
	.zero		1


	//   ....[7]....
        /*015c*/ 	.word	0x00000690
        /*0160*/ 	.word	0x000000ff
        /*0164*/ 	.word	0x00000080
        /*0168*/ 	.short	0x0100
        /*016a*/ 	.byte	0x04
	.zero		1


	//   ....[8]....
        /*016c*/ 	.word	0x000006a0
        /*0170*/ 	.word	0x000000ff
        /*0174*/ 	.word	0x00000020
        /*0178*/ 	.short	0x0100
        /*017a*/ 	.byte	0x04
	.zero		1


	//   ....[9]....
        /*017c*/ 	.word	0x000006b0
        /*0180*/ 	.word	0x000000ff
        /*0184*/ 	.word	0x00000088
        /*0188*/ 	.short	0x0100
        /*018a*/ 	.byte	0x04
	.zero		1


	//   ....[10]....
        /*018c*/ 	.word	0x000006c0
        /*0190*/ 	.word	0x000000ff
        /*0194*/ 	.word	0x00000028
        /*0198*/ 	.short	0x0100
        /*019a*/ 	.byte	0x04
	.zero		1


	//   ....[11]....
        /*019c*/ 	.word	0x000006d0
        /*01a0*/ 	.word	0x000000ff
        /*01a4*/ 	.word	0x00000090
        /*01a8*/ 	.short	0x0100
        /*01aa*/ 	.byte	0x04
	.zero		1


	//   ....[12]....
        /*01ac*/ 	.word	0x000006e0
        /*01b0*/ 	.word	0x000000ff
        /*01b4*/ 	.word	0x00000030
        /*01b8*/ 	.short	0x0100
        /*01ba*/ 	.byte	0x04
	.zero		1


	//   ....[13]....
        /*01bc*/ 	.word	0x000006f0
        /*01c0*/ 	.word	0x000000ff
        /*01c4*/ 	.word	0x00000098
        /*01c8*/ 	.short	0x0100
        /*01ca*/ 	.byte	0x04
	.zero		1


	//   ....[14]....
        /*01cc*/ 	.word	0x00000700
        /*01d0*/ 	.word	0x000000ff
        /*01d4*/ 	.word	0x00000038
        /*01d8*/ 	.short	0x0100
        /*01da*/ 	.byte	0x04
	.zero		1


	//   ....[15]....
        /*01dc*/ 	.word	0x00000710
        /*01e0*/ 	.word	0x000000ff
        /*01e4*/ 	.word	0x000000a0
        /*01e8*/ 	.short	0x0100
        /*01ea*/ 	.byte	0x04
	.zero		1


	//   ....[16]....
        /*01ec*/ 	.word	0x00000720
        /*01f0*/ 	.word	0x000000ff
        /*01f4*/ 	.word	0x00000040
        /*01f8*/ 	.short	0x0100
        /*01fa*/ 	.byte	0x04
	.zero		1


	//   ....[17]....
        /*01fc*/ 	.word	0x00000730
        /*0200*/ 	.word	0x000000ff
        /*0204*/ 	.word	0x000000a8
        /*0208*/ 	.short	0x0100
        /*020a*/ 	.byte	0x04
	.zero		1


	//   ....[18]....
        /*020c*/ 	.word	0x00000740
        /*0210*/ 	.word	0x000000ff
        /*0214*/ 	.word	0x00000048
        /*0218*/ 	.short	0x0100
        /*021a*/ 	.byte	0x04
	.zero		1


	//   ....[19]....
        /*021c*/ 	.word	0x00000750
        /*0220*/ 	.word	0x000000ff
        /*0224*/ 	.word	0x000000b0
        /*0228*/ 	.short	0x0100
        /*022a*/ 	.byte	0x04
	.zero		1


	//   ....[20]....
        /*022c*/ 	.word	0x00000760
        /*0230*/ 	.word	0x000000ff
        /*0234*/ 	.word	0x00000050
        /*0238*/ 	.short	0x0100
        /*023a*/ 	.byte	0x04
	.zero		1


	//   ....[21]....
        /*023c*/ 	.word	0x00000770
        /*0240*/ 	.word	0x000000ff
        /*0244*/ 	.word	0x000000b8
        /*0248*/ 	.short	0x0100
        /*024a*/ 	.byte	0x04
	.zero		1


	//   ....[22]....
        /*024c*/ 	.word	0x00000780
        /*0250*/ 	.word	0x000000ff
        /*0254*/ 	.word	0x00000058
        /*0258*/ 	.short	0x0100
        /*025a*/ 	.byte	0x04
	.zero		1


	//   ....[23]....
        /*025c*/ 	.word	0x00000790
        /*0260*/ 	.word	0x000000ff
        /*0264*/ 	.word	0x000000c0
        /*0268*/ 	.short	0x0100
        /*026a*/ 	.byte	0x04
	.zero		1


	//   ....[24]....
        /*026c*/ 	.word	0x000007a0
        /*0270*/ 	.word	0x000000ff
        /*0274*/ 	.word	0x00000060
        /*0278*/ 	.short	0x0100
        /*027a*/ 	.byte	0x04
	.zero		1


	//   ....[25]....
        /*027c*/ 	.word	0x000007b0
        /*0280*/ 	.word	0x000000ff
        /*0284*/ 	.word	0x000000c8
        /*0288*/ 	.short	0x0100
        /*028a*/ 	.byte	0x04
	.zero		1


	//   ....[26]....
        /*028c*/ 	.word	0x000008f0
        /*0290*/ 	.word	0x000000ff
        /*0294*/ 	.word	0x000000d0
        /*0298*/ 	.short	0x0100
        /*029a*/ 	.byte	0x04
	.zero		1


	//   ....[27]....
        /*029c*/ 	.word	0x00000900
        /*02a0*/ 	.word	0x000000ff
        /*02a4*/ 	.word	0x000000e8
        /*02a8*/ 	.short	0x0100
        /*02aa*/ 	.byte	0x04
	.zero		1


	//   ....[28]....
        /*02ac*/ 	.word	0x00000910
        /*02b0*/ 	.word	0x000000ff
        /*02b4*/ 	.word	0x000000d8
        /*02b8*/ 	.short	0x0100
        /*02ba*/ 	.byte	0x04
	.zero		1


	//   ....[29]....
        /*02bc*/ 	.word	0x00000920
        /*02c0*/ 	.word	0x000000ff
        /*02c4*/ 	.word	0x000000f0
        /*02c8*/ 	.short	0x0100
        /*02ca*/ 	.byte	0x04
	.zero		1


	//   ....[30]....
        /*02cc*/ 	.word	0x00000930
        /*02d0*/ 	.word	0x000000ff
        /*02d4*/ 	.word	0x000000e0
        /*02d8*/ 	.short	0x0100
        /*02da*/ 	.byte	0x04
	.zero		1


	//   ....[31]....
        /*02dc*/ 	.word	0x00000940
        /*02e0*/ 	.word	0x000000ff
        /*02e4*/ 	.word	0x000000f8
        /*02e8*/ 	.short	0x0100
        /*02ea*/ 	.byte	0x04
	.zero		1


	//   ....[32]....
        /*02ec*/ 	.word	0x00000a30
        /*02f0*/ 	.word	0x000000ff
        /*02f4*/ 	.word	0x00000100
        /*02f8*/ 	.short	0x0100
        /*02fa*/ 	.byte	0x06
	.zero		1


	//   ....[33]....
        /*02fc*/ 	.word	0x00000a40
        /*0300*/ 	.word	0x000000ff
        /*0304*/ 	.word	0x00000108
        /*0308*/ 	.short	0x0100
        /*030a*/ 	.byte	0x06
	.zero		1


	//   ....[34]....
        /*030c*/ 	.word	0x00000b80
        /*0310*/ 	.word	0x000000ff
        /*0314*/ 	.word	0x00000110
        /*0318*/ 	.short	0x0100
        /*031a*/ 	.byte	0x06
	.zero		1


	//   ....[35]....
        /*031c*/ 	.word	0x00000b90
        /*0320*/ 	.word	0x000000ff
        /*0324*/ 	.word	0x00000118
        /*0328*/ 	.short	0x0100
        /*032a*/ 	.byte	0x06
	.zero		1


	//   ....[36]....
        /*032c*/ 	.word	0x00000cc0
        /*0330*/ 	.word	0x000000ff
        /*0334*/ 	.word	0x00000120
        /*0338*/ 	.short	0x0100
        /*033a*/ 	.byte	0x04
	.zero		1


	//   ....[37]....
        /*033c*/ 	.word	0x00000cd0
        /*0340*/ 	.word	0x000000ff
        /*0344*/ 	.word	0x00000130
        /*0348*/ 	.short	0x0100
        /*034a*/ 	.byte	0x04
	.zero		1


	//   ....[38]....
        /*034c*/ 	.word	0x00000ce0
        /*0350*/ 	.word	0x000000ff
        /*0354*/ 	.word	0x00000128
        /*0358*/ 	.short	0x0100
        /*035a*/ 	.byte	0x04
	.zero		1


	//   ....[39]....
        /*035c*/ 	.word	0x00000cf0
        /*0360*/ 	.word	0x000000ff
        /*0364*/ 	.word	0x00000138
        /*0368*/ 	.short	0x0100
        /*036a*/ 	.byte	0x04
	.zero		1


	//   ....[40]....
        /*036c*/ 	.word	0x000018e0
        /*0370*/ 	.word	0x000000ff
        /*0374*/ 	.word	0x00000068
        /*0378*/ 	.short	0x010a
        /*037a*/ 	.byte	0x04
	.zero		1


	//   ....[41]....
        /*037c*/ 	.word	0x00001be0
        /*0380*/ 	.word	0x000000ff
        /*0384*/ 	.word	0x00000068
        /*0388*/ 	.short	0x010a
        /*038a*/ 	.byte	0x09
	.zero		1


	//   ....[42]....
        /*038c*/ 	.word	0x00001d70
        /*0390*/ 	.word	0x000000ff
        /*0394*/ 	.word	0x00000068
        /*0398*/ 	.short	0x010a
        /*039a*/ 	.byte	0x08
	.zero		1


	//   ....[43]....
        /*039c*/ 	.word	0x00001fc0
        /*03a0*/ 	.word	0x000000ff
        /*03a4*/ 	.word	0x00000108
        /*03a8*/ 	.short	0x0101
        /*03aa*/ 	.byte	0x1d
	.zero		1


	//   ....[44]....
        /*03ac*/ 	.word	0x00001fe0
        /*03b0*/ 	.word	0x000000ff
        /*03b4*/ 	.word	0x00000068
        /*03b8*/ 	.short	0x010a
        /*03ba*/ 	.byte	0x04
	.zero		1


	//   ....[45]....
        /*03bc*/ 	.word	0x000022b0
        /*03c0*/ 	.word	0x000000ff
        /*03c4*/ 	.word	0x00000068
        /*03c8*/ 	.short	0x010a
        /*03ca*/ 	.byte	0x09
	.zero		1


	//   ....[46]....
        /*03cc*/ 	.word	0x00002440
        /*03d0*/ 	.word	0x000000ff
        /*03d4*/ 	.word	0x00000068
        /*03d8*/ 	.short	0x010a
        /*03da*/ 	.byte	0x08
	.zero		1


	//   ....[47]....
        /*03dc*/ 	.word	0x000026a0
        /*03e0*/ 	.word	0x000000ff
        /*03e4*/ 	.word	0x00000110
        /*03e8*/ 	.short	0x010a
        /*03ea*/ 	.byte	0x1d
	.zero		1


	//   ....[48]....
        /*03ec*/ 	.word	0x00002760
        /*03f0*/ 	.word	0x000000ff
        /*03f4*/ 	.word	0x00000000
        /*03f8*/ 	.short	0x0101
        /*03fa*/ 	.byte	0x04
	.zero		1


	//   ....[49]....
        /*03fc*/ 	.word	0x00002d50
        /*0400*/ 	.word	0x000000ff
        /*0404*/ 	.word	0x00000000
        /*0408*/ 	.short	0x010a
        /*040a*/ 	.byte	0x04
	.zero		1


	//   ....[50]....
        /*040c*/ 	.word	0x00002de0
        /*0410*/ 	.word	0x000000ff
        /*0414*/ 	.word	0x00000000
        /*0418*/ 	.short	0x010a
        /*041a*/ 	.byte	0x05
	.zero		1


	//   ....[51]....
        /*041c*/ 	.word	0x00002e70
        /*0420*/ 	.word	0x000000ff
        /*0424*/ 	.word	0x00000000
        /*0428*/ 	.short	0x010a
        /*042a*/ 	.byte	0x05
	.zero		1


	//   ....[52]....
        /*042c*/ 	.word	0x00002f00
        /*0430*/ 	.word	0x000000ff
        /*0434*/ 	.word	0x00000000
        /*0438*/ 	.short	0x010a
        /*043a*/ 	.byte	0x05
	.zero		1


	//   ....[53]....
        /*043c*/ 	.word	0x00002f90
        /*0440*/ 	.word	0x000000ff
        /*0444*/ 	.word	0x00000000
        /*0448*/ 	.short	0x010a
        /*044a*/ 	.byte	0x05
	.zero		1


	//   ....[54]....
        /*044c*/ 	.word	0x00003020
        /*0450*/ 	.word	0x000000ff
        /*0454*/ 	.word	0x00000000
        /*0458*/ 	.short	0x010a
        /*045a*/ 	.byte	0x05
	.zero		1


	//   ....[55]....
        /*045c*/ 	.word	0x000030b0
        /*0460*/ 	.word	0x000000ff
        /*0464*/ 	.word	0x00000000
        /*0468*/ 	.short	0x010a
        /*046a*/ 	.byte	0x05
	.zero		1


	//   ....[56]....
        /*046c*/ 	.word	0x00003140
        /*0470*/ 	.word	0x000000ff
        /*0474*/ 	.word	0x00000000
        /*0478*/ 	.short	0x010a
        /*047a*/ 	.byte	0x05
	.zero		1


	//   ....[57]....
        /*047c*/ 	.word	0x000031d0
        /*0480*/ 	.word	0x000000ff
        /*0484*/ 	.word	0x00000000
        /*0488*/ 	.short	0x010a
        /*048a*/ 	.byte	0x05
	.zero		1


	//   ....[58]....
        /*048c*/ 	.word	0x00003260
        /*0490*/ 	.word	0x000000ff
        /*0494*/ 	.word	0x00000000
        /*0498*/ 	.short	0x010a
        /*049a*/ 	.byte	0x05
	.zero		1


	//   ....[59]....
        /*049c*/ 	.word	0x000032f0
        /*04a0*/ 	.word	0x000000ff
        /*04a4*/ 	.word	0x00000000
        /*04a8*/ 	.short	0x010a
        /*04aa*/ 	.byte	0x05
	.zero		1


	//   ....[60]....
        /*04ac*/ 	.word	0x00003380
        /*04b0*/ 	.word	0x000000ff
        /*04b4*/ 	.word	0x00000000
        /*04b8*/ 	.short	0x010a
        /*04ba*/ 	.byte	0x05
	.zero		1


	//   ....[61]....
        /*04bc*/ 	.word	0x00003420
        /*04c0*/ 	.word	0x00000000
        /*04c4*/ 	.word	0x00000000
        /*04c8*/ 	.short	0x010a
        /*04ca*/ 	.byte	0xff
	.zero		1


	//   ....[62]....
        /*04cc*/ 	.word	0x00003570
        /*04d0*/ 	.word	0x000000ff
        /*04d4*/ 	.word	0x00000118
        /*04d8*/ 	.short	0x010a
        /*04da*/ 	.byte	0x04
	.zero		1


	//   ....[63]....
        /*04dc*/ 	.word	0x00003610
        /*04e0*/ 	.word	0x000000ff
        /*04e4*/ 	.word	0x00000110
        /*04e8*/ 	.short	0x010a
        /*04ea*/ 	.byte	0x04
	.zero		1


	//   ....[64]....
        /*04ec*/ 	.word	0x000036b0
        /*04f0*/ 	.word	0x000000ff
        /*04f4*/ 	.word	0x00000000
        /*04f8*/ 	.short	0x0101
        /*04fa*/ 	.byte	0x05
	.zero		1


	//   ....[65]....
        /*04fc*/ 	.word	0x000036f0
        /*0500*/ 	.word	0x000000ff
        /*0504*/ 	.word	0x00000118
        /*0508*/ 	.short	0x0106
        /*050a*/ 	.byte	0x04
	.zero		1


	//   ....[66]....
        /*050c*/ 	.word	0x00003730
        /*0510*/ 	.word	0x00000000
        /*0514*/ 	.word	0x00000118
        /*0518*/ 	.short	0x010a
        /*051a*/ 	.byte	0xff
	.zero		1


	//   ....[67]....
        /*051c*/ 	.word	0x00003cc0
        /*0520*/ 	.word	0x000000ff
        /*0524*/ 	.word	0x00000110
        /*0528*/ 	.short	0x010a
        /*052a*/ 	.byte	0x14
	.zero		1


	//   ....[68]....
        /*052c*/ 	.word	0x00003d70
        /*0530*/ 	.word	0x000000ff
        /*0534*/ 	.word	0x00000000
        /*0538*/ 	.short	0x0101
        /*053a*/ 	.byte	0x22
	.zero		1


	//   ....[69]....
        /*053c*/ 	.word	0x00003d80
        /*0540*/ 	.word	0x000000ff
        /*0544*/ 	.word	0x00000130
        /*0548*/ 	.short	0x010a
        /*054a*/ 	.byte	0x19
	.zero		1


	//   ....[70]....
        /*054c*/ 	.word	0x00003e30
        /*0550*/ 	.word	0x000000ff
        /*0554*/ 	.word	0x00000000
        /*0558*/ 	.short	0x010a
        /*055a*/ 	.byte	0x04
	.zero		1


	//   ....[71]....
        /*055c*/ 	.word	0x00003e80
        /*0560*/ 	.word	0x000000ff
        /*0564*/ 	.word	0x00000000
        /*0568*/ 	.short	0x010a
        /*056a*/ 	.byte	0x12
	.zero		1


	//   ....[72]....
        /*056c*/ 	.word	0x00003fd0
        /*0570*/ 	.word	0x000000ff
        /*0574*/ 	.word	0x00000000
        /*0578*/ 	.short	0x010a
        /*057a*/ 	.byte	0x05
	.zero		1


	//   ....[73]....
        /*057c*/ 	.word	0x000042d0
        /*0580*/ 	.word	0x000000ff
        /*0584*/ 	.word	0x00000000
        /*0588*/ 	.short	0x010a
        /*058a*/ 	.byte	0x04
	.zero		1


	//   ....[74]....
        /*058c*/ 	.word	0x00004360
        /*0590*/ 	.word	0x000000ff
        /*0594*/ 	.word	0x00000000
        /*0598*/ 	.short	0x010a
        /*059a*/ 	.byte	0x04
	.zero		1


	//   ....[75]....
        /*059c*/ 	.word	0x000048b0
        /*05a0*/ 	.word	0x000000ff
        /*05a4*/ 	.word	0x00000110
        /*05a8*/ 	.short	0x010a
        /*05aa*/ 	.byte	0x18
	.zero		1


	//   ....[76]....
        /*05ac*/ 	.word	0x00004950
        /*05b0*/ 	.word	0x000000ff
        /*05b4*/ 	.word	0x00000000
        /*05b8*/ 	.short	0x0101
        /*05ba*/ 	.byte	0x1f
	.zero		1


	//   ....[77]....
        /*05bc*/ 	.word	0x00004e90
        /*05c0*/ 	.word	0x000000ff
        /*05c4*/ 	.word	0x00000108
        /*05c8*/ 	.short	0x010a
        /*05ca*/ 	.byte	0x18
	.zero		1


	//   ....[78]....
        /*05cc*/ 	.word	0x00005080
        /*05d0*/ 	.word	0x000000ff
        /*05d4*/ 	.word	0x000000e8
        /*05d8*/ 	.short	0x010a
        /*05da*/ 	.byte	0x07
	.zero		1


	//   ....[79]....
        /*05dc*/ 	.word	0x000053e0
        /*05e0*/ 	.word	0x000000ff
        /*05e4*/ 	.word	0x000000d0
        /*05e8*/ 	.short	0x010b
        /*05ea*/ 	.byte	0x07
	.zero		1


	//   ....[80]....
        /*05ec*/ 	.word	0x000053f0
        /*05f0*/ 	.word	0x000000ff
        /*05f4*/ 	.word	0x00000000
        /*05f8*/ 	.short	0x0101
        /*05fa*/ 	.byte	0x06
	.zero		1


	//   ....[81]....
        /*05fc*/ 	.word	0x00005400
        /*0600*/ 	.word	0x000000ff
        /*0604*/ 	.word	0x000000e8
        /*0608*/ 	.short	0x010a
        /*060a*/ 	.byte	0x04
	.zero		1


	//   ....[82]....
        /*060c*/ 	.word	0x00005630
        /*0610*/ 	.word	0x000000ff
        /*0614*/ 	.word	0x000000d0
        /*0618*/ 	.short	0x010b
        /*061a*/ 	.byte	0x04
	.zero		1


	//   ....[83]....
        /*061c*/ 	.word	0x00005640
        /*0620*/ 	.word	0x000000ff
        /*0624*/ 	.word	0x00000000
        /*0628*/ 	.short	0x0101
        /*062a*/ 	.byte	0x05
	.zero		1


	//   ....[84]....
        /*062c*/ 	.word	0x00005690
        /*0630*/ 	.word	0x000000ff
        /*0634*/ 	.word	0x00000000
        /*0638*/ 	.short	0x010a
        /*063a*/ 	.byte	0x04
	.zero		1


	//   ....[85]....
        /*063c*/ 	.word	0x00005720
        /*0640*/ 	.word	0x000000ff
        /*0644*/ 	.word	0x00000000
        /*0648*/ 	.short	0x010a
        /*064a*/ 	.byte	0x05
	.zero		1


	//   ....[86]....
        /*064c*/ 	.word	0x000057c0
        /*0650*/ 	.word	0x00000000
        /*0654*/ 	.word	0x00000000
        /*0658*/ 	.short	0x010a
        /*065a*/ 	.byte	0xff
	.zero		1


	//   ....[87]....
        /*065c*/ 	.word	0x00005b30
        /*0660*/ 	.word	0x000000ff
        /*0664*/ 	.word	0x00000110
        /*0668*/ 	.short	0x010a
        /*066a*/ 	.byte	0x31
	.zero		1


	//   ....[88]....
        /*066c*/ 	.word	0x00005c00
        /*0670*/ 	.word	0x000000ff
        /*0674*/ 	.word	0x00000000
        /*0678*/ 	.short	0x0101
        /*067a*/ 	.byte	0x04
	.zero		1


	//   ....[89]....
        /*067c*/ 	.word	0x00006850
        /*0680*/ 	.word	0x00000000
        /*0684*/ 	.word	0x000000d0
        /*0688*/ 	.short	0x010a
        /*068a*/ 	.byte	0xff
	.zero		1


	//   ....[90]....
        /*068c*/ 	.word	0x00006940
        /*0690*/ 	.word	0x0000001b
        /*0694*/ 	.word	0x00000120
        /*0698*/ 	.short	0x010a
        /*069a*/ 	.byte	0xff
	.zero		1


	//   ....[91]....
        /*069c*/ 	.word	0x00006aa0
        /*06a0*/ 	.word	0x00000000
        /*06a4*/ 	.word	0x000000d0
        /*06a8*/ 	.short	0x010a
        /*06aa*/ 	.byte	0xff
	.zero		1


	//   ....[92]....
        /*06ac*/ 	.word	0x00006c30
        /*06b0*/ 	.word	0x0000001b
        /*06b4*/ 	.word	0x00000120
        /*06b8*/ 	.short	0x010a
        /*06ba*/ 	.byte	0xff
	.zero		1


	//   ....[93]....
        /*06bc*/ 	.word	0x00007430
        /*06c0*/ 	.word	0x00000000
        /*06c4*/ 	.word	0x00000000
        /*06c8*/ 	.short	0x0101
        /*06ca*/ 	.byte	0xff
	.zero		1


	//   ....[94]....
        /*06cc*/ 	.word	0x00007440
        /*06d0*/ 	.word	0x00000003
        /*06d4*/ 	.word	0x000000d0
        /*06d8*/ 	.short	0x010a
        /*06da*/ 	.byte	0xff
	.zero		1


	//   ....[95]....
        /*06dc*/ 	.word	0x00007500
        /*06e0*/ 	.word	0x00000003
        /*06e4*/ 	.word	0x000000d0
        /*06e8*/ 	.short	0x010a
        /*06ea*/ 	.byte	0xff
	.zero		1


	//   ....[96]....
        /*06ec*/ 	.word	0x00007930
        /*06f0*/ 	.word	0x000000ff
        /*06f4*/ 	.word	0x00000000
        /*06f8*/ 	.short	0x0101
        /*06fa*/ 	.byte	0x04
	.zero		1


	//   ....[97]....
        /*06fc*/ 	.word	0x00007e30
        /*0700*/ 	.word	0x00000000
        /*0704*/ 	.word	0x00000000
        /*0708*/ 	.short	0x0101
        /*070a*/ 	.byte	0xff
	.zero		1


	//   ....[98]....
        /*070c*/ 	.word	0x000080c0
        /*0710*/ 	.word	0x000000ff
        /*0714*/ 	.word	0x00000000
        /*0718*/ 	.short	0x0101
        /*071a*/ 	.byte	0x04
	.zero		1


	//   ....[99]....
        /*071c*/ 	.word	0x000080f0
        /*0720*/ 	.word	0x00000000
        /*0724*/ 	.word	0x00000068
        /*0728*/ 	.short	0x010a
        /*072a*/ 	.byte	0xff
	.zero		1


	//   ....[100]....
        /*072c*/ 	.word	0x00008150
        /*0730*/ 	.word	0x00000000
        /*0734*/ 	.word	0x00000068
        /*0738*/ 	.short	0x010a
        /*073a*/ 	.byte	0xff
	.zero		1


	//   ....[101]....
        /*073c*/ 	.word	0x000081b0
        /*0740*/ 	.word	0x00000000
        /*0744*/ 	.word	0x00000110
        /*0748*/ 	.short	0x010a
        /*074a*/ 	.byte	0xff
	.zero		1


	//   ....[102]....
        /*074c*/ 	.word	0x00008210
        /*0750*/ 	.word	0x00000000
        /*0754*/ 	.word	0x00000000
        /*0758*/ 	.short	0x010a
        /*075a*/ 	.byte	0xff
	.zero		1


	//   ....[103]....
        /*075c*/ 	.word	0x00008270
        /*0760*/ 	.word	0x00000000
        /*0764*/ 	.word	0x00000000
        /*0768*/ 	.short	0x010a
        /*076a*/ 	.byte	0xff
	.zero		1


	//   ....[104]....
        /*076c*/ 	.word	0x000082d0
        /*0770*/ 	.word	0x00000000
        /*0774*/ 	.word	0x00000000
        /*0778*/ 	.short	0x010a
        /*077a*/ 	.byte	0xff
	.zero		1


	//   ....[105]....
        /*077c*/ 	.word	0x00008330
        /*0780*/ 	.word	0x00000000
        /*0784*/ 	.word	0x00000000
        /*0788*/ 	.short	0x010a
        /*078a*/ 	.byte	0xff
	.zero		1


	//   ....[106]....
        /*078c*/ 	.word	0x00008390
        /*0790*/ 	.word	0x00000000
        /*0794*/ 	.word	0x00000000
        /*0798*/ 	.short	0x010a
        /*079a*/ 	.byte	0xff
	.zero		1


	//   ....[107]....
        /*079c*/ 	.word	0x000083f0
        /*07a0*/ 	.word	0x00000000
        /*07a4*/ 	.word	0x00000000
        /*07a8*/ 	.short	0x010a
        /*07aa*/ 	.byte	0xff
	.zero		1


	//   ....[108]....
        /*07ac*/ 	.word	0x00008450
        /*07b0*/ 	.word	0x00000000
        /*07b4*/ 	.word	0x00000000
        /*07b8*/ 	.short	0x010a
        /*07ba*/ 	.byte	0xff
	.zero		1


	//   ....[109]....
        /*07bc*/ 	.word	0x000084b0
        /*07c0*/ 	.word	0x00000000
        /*07c4*/ 	.word	0x00000000
        /*07c8*/ 	.short	0x010a
        /*07ca*/ 	.byte	0xff
	.zero		1


	//   ....[110]....
        /*07cc*/ 	.word	0x00008510
        /*07d0*/ 	.word	0x00000000
        /*07d4*/ 	.word	0x00000000
        /*07d8*/ 	.short	0x010a
        /*07da*/ 	.byte	0xff
	.zero		1


	//   ....[111]....
        /*07dc*/ 	.word	0x00008570
        /*07e0*/ 	.word	0x00000000
        /*07e4*/ 	.word	0x00000000
        /*07e8*/ 	.short	0x010a
        /*07ea*/ 	.byte	0xff
	.zero		1


	//   ....[112]....
        /*07ec*/ 	.word	0x000085d0
        /*07f0*/ 	.word	0x00000000
        /*07f4*/ 	.word	0x00000000
        /*07f8*/ 	.short	0x010a
        /*07fa*/ 	.byte	0xff
	.zero		1


	//   ....[113]....
        /*07fc*/ 	.word	0x00008630
        /*0800*/ 	.word	0x00000000
        /*0804*/ 	.word	0x00000000
        /*0808*/ 	.short	0x010a
        /*080a*/ 	.byte	0xff
	.zero		1


	//   ....[114]....
        /*080c*/ 	.word	0x00008690
        /*0810*/ 	.word	0x00000004
        /*0814*/ 	.word	0x00000118
        /*0818*/ 	.short	0x010a
        /*081a*/ 	.byte	0xff
	.zero		1


	//   ....[115]....
        /*081c*/ 	.word	0x000086f0
        /*0820*/ 	.word	0x00000004
        /*0824*/ 	.word	0x00000110
        /*0828*/ 	.short	0x010a
        /*082a*/ 	.byte	0xff
	.zero		1


	//   ....[116]....
        /*082c*/ 	.word	0x00008750
        /*0830*/ 	.word	0x00000000
        /*0834*/ 	.word	0x00000110
        /*0838*/ 	.short	0x010a
        /*083a*/ 	.byte	0xff
	.zero		1


	//   ....[117]....
        /*083c*/ 	.word	0x000087b0
        /*0840*/ 	.word	0x00000004
        /*0844*/ 	.word	0x00000130
        /*0848*/ 	.short	0x010a
        /*084a*/ 	.byte	0xff
	.zero		1


	//   ....[118]....
        /*084c*/ 	.word	0x00008810
        /*0850*/ 	.word	0x00000000
        /*0854*/ 	.word	0x00000000
        /*0858*/ 	.short	0x010a
        /*085a*/ 	.byte	0xff
	.zero		1


	//   ....[119]....
        /*085c*/ 	.word	0x00008870
        /*0860*/ 	.word	0x00000000
        /*0864*/ 	.word	0x00000000
        /*0868*/ 	.short	0x010a
        /*086a*/ 	.byte	0xff
	.zero		1


	//   ....[120]....
        /*086c*/ 	.word	0x000088d0
        /*0870*/ 	.word	0x00000000
        /*0874*/ 	.word	0x00000000
        /*0878*/ 	.short	0x010a
        /*087a*/ 	.byte	0xff
	.zero		1


	//   ....[121]....
        /*087c*/ 	.word	0x00008930
        /*0880*/ 	.word	0x00000000
        /*0884*/ 	.word	0x00000110
        /*0888*/ 	.short	0x010a
        /*088a*/ 	.byte	0xff
	.zero		1


	//   ....[122]....
        /*088c*/ 	.word	0x00008990
        /*0890*/ 	.word	0x00000000
        /*0894*/ 	.word	0x00000108
        /*0898*/ 	.short	0x010a
        /*089a*/ 	.byte	0xff
	.zero		1


	//   ....[123]....
        /*089c*/ 	.word	0x000089f0
        /*08a0*/ 	.word	0x00000002
        /*08a4*/ 	.word	0x000000e8
        /*08a8*/ 	.short	0x010a
        /*08aa*/ 	.byte	0xff
	.zero		1


	//   ....[124]....
        /*08ac*/ 	.word	0x00008a50
        /*08b0*/ 	.word	0x00000000
        /*08b4*/ 	.word	0x000000e8
        /*08b8*/ 	.short	0x010a
        /*08ba*/ 	.byte	0xff
	.zero		1


	//   ....[125]....
        /*08bc*/ 	.word	0x00008ab0
        /*08c0*/ 	.word	0x00000000
        /*08c4*/ 	.word	0x00000000
        /*08c8*/ 	.short	0x010a
        /*08ca*/ 	.byte	0xff
	.zero		1


	//   ....[126]....
        /*08cc*/ 	.word	0x00008b10
        /*08d0*/ 	.word	0x00000000
        /*08d4*/ 	.word	0x00000000
        /*08d8*/ 	.short	0x010a
        /*08da*/ 	.byte	0xff
	.zero		1


	//   ....[127]....
        /*08dc*/ 	.word	0x00008b70
        /*08e0*/ 	.word	0x00000000
        /*08e4*/ 	.word	0x00000110
        /*08e8*/ 	.short	0x010a
        /*08ea*/ 	.byte	0xff
	.zero		1


	//   ....[128]....
        /*08ec*/ 	.word	0x00008bc0
        /*08f0*/ 	.word	0x00000000
        /*08f4*/ 	.word	0x000000d0
        /*08f8*/ 	.short	0x010a
        /*08fa*/ 	.byte	0xff
	.zero		1


	//   ....[129]....
        /*08fc*/ 	.word	0x00008c10
        /*0900*/ 	.word	0x0000001b
        /*0904*/ 	.word	0x00000120
        /*0908*/ 	.short	0x010a
        /*090a*/ 	.byte	0xff
	.zero		1


	//   ....[130]....
        /*090c*/ 	.word	0x00008c60
        /*0910*/ 	.word	0x00000003
        /*0914*/ 	.word	0x000000d0
        /*0918*/ 	.short	0x010a
        /*091a*/ 	.byte	0xff
	.zero		1


	//----- nvinfo : EIATTR_NUM_MBARRIERS
	.align		4
.L_47:
        /*091c*/ 	.byte	0x03, 0x38
        /*091e*/ 	.short	0x0028


	//----- nvinfo : EIATTR_EXIT_INSTR_OFFSETS
	.align		4
        /*0920*/ 	.byte	0x04, 0x1c
        /*0922*/ 	.short	(.L_49 - .L_48)


	//   ....[0]....
.L_48:
        /*0924*/ 	.word	0x00003450


	//   ....[1]....
        /*0928*/ 	.word	0x00003700


	//   ....[2]....
        /*092c*/ 	.word	0x00003760


	//   ....[3]....
        /*0930*/ 	.word	0x000045d0


	//   ....[4]....
        /*0934*/ 	.word	0x000057f0


	//   ....[5]....
        /*0938*/ 	.word	0x00005830


	//   ....[6]....
        /*093c*/ 	.word	0x00007fa0


	//   ....[7]....
        /*0940*/ 	.word	0x00008020


	//   ....[8]....
        /*0944*/ 	.word	0x00008050


	//   ....[9]....
        /*0948*/ 	.word	0x000080d0


	//----- nvinfo : EIATTR_MAX_THREADS
	.align		4
.L_49:
        /*094c*/ 	.byte	0x04, 0x05
        /*094e*/ 	.short	(.L_51 - .L_50)
.L_50:
        /*0950*/ 	.word	0x00000100
        /*0954*/ 	.word	0x00000001
        /*0958*/ 	.word	0x00000001


	//----- nvinfo : EIATTR_CRS_STACK_SIZE
	.align		4
.L_51:
        /*095c*/ 	.byte	0x04, 0x1e
        /*095e*/ 	.short	(.L_53 - .L_52)
.L_52:
        /*0960*/ 	.word	0x00000000


	//----- nvinfo : EIATTR_CBANK_PARAM_SIZE
	.align		4
.L_53:
        /*0964*/ 	.byte	0x03, 0x19
        /*0966*/ 	.short	0x0900


	//----- nvinfo : EIATTR_PARAM_CBANK
	.align		4
        /*0968*/ 	.byte	0x04, 0x0a
        /*096a*/ 	.short	(.L_55 - .L_54)
	.align		4
.L_54:
        /*096c*/ 	.word	index@(.nv.constant0._ZN7cutlass13device_kernelINS_4conv6kernel13ConvUniversalINS1_16ConvProblemShapeILNS1_8OperatorE0ELi3EEENS1_10collective14CollectiveConvINS1_47MainloopSm100TmaUmmaWarpSpecializedImplicitGemmILS5_0ELi13ELi3ELi1ELi2EN4cute5tupleIJNSA_1CILi2EEENSC_ILi1EEESE_EEEEENSB_IJNSC_ILi64EEESH_NSB_IJSH_EEEEEENS_10bfloat16_tESK_NSA_8TiledMMAINSA_8MMA_AtomIJNSA_20SM100_MMA_F16BF16_SSISK_SK_fLi64ELi64ELNSA_4UMMA5MajorE0ELSP_0ELNSO_7ScaleInE0ELSQ_0EEEEEENSA_6LayoutINSB_IJSE_SE_SE_EEENSB_IJNSC_ILi0EEESV_SV_EEEEENSB_IJNSA_10UnderscoreESY_SY_EEEEENS7_6detail27Sm100ImplicitGemmTileTraitsINSA_20SM90_TMA_LOAD_IM2COLENSA_14ComposedLayoutINSA_7SwizzleILi3ELi4ELi3EEENSA_18smem_ptr_flag_bitsILi16EEENST_INSB_IJNSC_ILi8EEESH_EEENSB_IJSH_SE_EEEEEEEvEENS12_INSA_23SM90_TMA_LOAD_MULTICASTES1D_vEEEENS_8epilogue10collective18CollectiveEpilogueINS1I_23Sm100TmaWarpSpecializedILi3ELi2ELi16ELb1ELb0EEEJSJ_NSB_IJNST_ISH_SE_EENST_INSC_ILi32EEESE_EEEEESK_NSB_IJNSB_IJllllEEESE_SV_EEESK_S1S_NS1I_6fusion15FusionCallbacksIS1M_NS1T_17LinearCombinationISK_fSK_fLNS_15FloatRoundStyleE2EEESJ_S1Q_JEEENSA_5SM1004TMEM4LOAD26SM100_TMEM_LOAD_16dp256b4xES13_NS14_INS15_ILi2ELi4ELi3EEES18_NST_INSB_IJS19_S1O_EEENSB_IJS1O_SE_EEEEEEENSA_17SM75_U32x4_LDSM_NENSA_21SM90_TMA_STORE_IM2COLES27_NSA_17SM90_U32x4_STSM_NENSA_39AutoVectorizingCopyWithAssumedAlignmentILi128EEEEEEvvEEEEvNT_6ParamsE)
        /*0970*/ 	.short	0x0380
        /*0972*/ 	.short	0x0900


	//----- nvinfo : EIATTR_SW_WAR
	.align		4
.L_55:
        /*0974*/ 	.byte	0x04, 0x36
        /*0976*/ 	.short	(.L_57 - .L_56)
.L_56:
        /*0978*/ 	.word	0x00000008
.L_57:


//--------------------- .nv.callgraph             --------------------------
	.section	.nv.callgraph,"",@"SHT_CUDA_CALLGRAPH"
	.align	4
	.sectionentsize	8
	.align		4
        /*0000*/ 	.word	0x00000000
	.align		4
        /*0004*/ 	.word	0xffffffff
	.align		4
        /*0008*/ 	.word	index@(_ZN7cutlass13device_kernelINS_4conv6kernel13ConvUniversalINS1_16ConvProblemShapeILNS1_8OperatorE0ELi3EEENS1_10collective14CollectiveConvINS1_47MainloopSm100TmaUmmaWarpSpecializedImplicitGemmILS5_0ELi13ELi3ELi1ELi2EN4cute5tupleIJNSA_1CILi2EEENSC_ILi1EEESE_EEEEENSB_IJNSC_ILi64EEESH_NSB_IJSH_EEEEEENS_10bfloat16_tESK_NSA_8TiledMMAINSA_8MMA_AtomIJNSA_20SM100_MMA_F16BF16_SSISK_SK_fLi64ELi64ELNSA_4UMMA5MajorE0ELSP_0ELNSO_7ScaleInE0ELSQ_0EEEEEENSA_6LayoutINSB_IJSE_SE_SE_EEENSB_IJNSC_ILi0EEESV_SV_EEEEENSB_IJNSA_10UnderscoreESY_SY_EEEEENS7_6detail27Sm100ImplicitGemmTileTraitsINSA_20SM90_TMA_LOAD_IM2COLENSA_14ComposedLayoutINSA_7SwizzleILi3ELi4ELi3EEENSA_18smem_ptr_flag_bitsILi16EEENST_INSB_IJNSC_ILi8EEESH_EEENSB_IJSH_SE_EEEEEEEvEENS12_INSA_23SM90_TMA_LOAD_MULTICASTES1D_vEEEENS_8epilogue10collective18CollectiveEpilogueINS1I_23Sm100TmaWarpSpecializedILi3ELi2ELi16ELb1ELb0EEEJSJ_NSB_IJNST_ISH_SE_EENST_INSC_ILi32EEESE_EEEEESK_NSB_IJNSB_IJllllEEESE_SV_EEESK_S1S_NS1I_6fusion15FusionCallbacksIS1M_NS1T_17LinearCombinationISK_fSK_fLNS_15FloatRoundStyleE2EEESJ_S1Q_JEEENSA_5SM1004TMEM4LOAD26SM100_TMEM_LOAD_16dp256b4xES13_NS14_INS15_ILi2ELi4ELi3EEES18_NST_INSB_IJS19_S1O_EEENSB_IJS1O_SE_EEEEEEENSA_17SM75_U32x4_LDSM_NENSA_21SM90_TMA_STORE_IM2COLES27_NSA_17SM90_U32x4_STSM_NENSA_39AutoVectorizingCopyWithAssumedAlignmentILi128EEEEEEvvEEEEvNT_6ParamsE)
	.align		4
        /*000c*/ 	.word	index@(__assertfail)
	.align		4
        /*0010*/ 	.word	0x00000000
	.align		4
        /*0014*/ 	.word	0xfffffffe
	.align		4
        /*0018*/ 	.word	0x00000000
	.align		4
        /*001c*/ 	.word	0xfffffffd
	.align		4
        /*0020*/ 	.word	0x00000000
	.align		4
        /*0024*/ 	.word	0xfffffffc


//--------------------- .nv.constant4             --------------------------
	.section	.nv.constant4,"a",@progbits
	.align	8
	.align		8
.nv.constant4:
        /*0000*/ 	.dword	__assertfail
	.align		8
        /*0008*/ 	.dword	__unnamed_1
	.align		8
        /*0010*/ 	.dword	__unnamed_2
	.align		8
        /*0018*/ 	.dword	_ZN39_INTERNAL_1a5fea4d_4_k_cu_e431d78f_32614cuda3std3__45__cpo5beginE
	.align		8
        /*0020*/ 	.dword	_ZN39_INTERNAL_1a5fea4d_4_k_cu_e431d78f_32614cuda3std3__45__cpo3endE
	.align		8
        /*0028*/ 	.dword	_ZN39_INTERNAL_1a5fea4d_4_k_cu_e431d78f_32614cuda3std3__45__cpo6cbeginE
	.align		8
        /*0030*/ 	.dword	_ZN39_INTERNAL_1a5fea4d_4_k_cu_e431d78f_32614cuda3std3__45__cpo4cendE
	.align		8
        /*0038*/ 	.dword	_ZN39_INTERNAL_1a5fea4d_4_k_cu_e431d78f_32614cuda3std3__441_GLOBAL__N__1a5fea4d_4_k_cu_e431d78f_32616ignoreE
	.align		8
        /*0040*/ 	.dword	_ZN39_INTERNAL_1a5fea4d_4_k_cu_e431d78f_32614cuda3std3__419piecewise_constructE
	.align		8
        /*0048*/ 	.dword	_ZN39_INTERNAL_1a5fea4d_4_k_cu_e431d78f_32614cuda3std3__48in_placeE
	.align		8
        /*0050*/ 	.dword	_ZN39_INTERNAL_1a5fea4d_4_k_cu_e431d78f_32614cuda3std6ranges3__45__cpo4swapE
	.align		8
        /*0058*/ 	.dword	_ZN39_INTERNAL_1a5fea4d_4_k_cu_e431d78f_32614cuda3std6ranges3__45__cpo9iter_moveE
	.align		8
        /*0060*/ 	.dword	_ZN39_INTERNAL_1a5fea4d_4_k_cu_e431d78f_32614cute7productE
	.align		8
        /*0068*/ 	.dword	_ZN39_INTERNAL_1a5fea4d_4_k_cu_e431d78f_32614cute1_E
	.align		8
        /*0070*/ 	.dword	$str$27
	.align		8
        /*0078*/ 	.dword	$str$28
	.align		8
        /*0080*/ 	.dword	$str$29
	.align		8
        /*0088*/ 	.dword	$str$30


//--------------------- .text._ZN7cutlass13device_kernelINS_4conv6kernel13ConvUniversalINS1_16ConvProblemShapeILNS1_8OperatorE0ELi3EEENS1_10collective14CollectiveConvINS1_47MainloopSm100TmaUmmaWarpSpecializedImplicitGemmILS5_0ELi13ELi3ELi1ELi2EN4cute5tupleIJNSA_1CILi2EEENSC_ILi1EEESE_EEEEENSB_IJNSC_ILi64EEESH_NSB_IJSH_EEEEEENS_10bfloat16_tESK_NSA_8TiledMMAINSA_8MMA_AtomIJNSA_20SM100_MMA_F16BF16_SSISK_SK_fLi64ELi64ELNSA_4UMMA5MajorE0ELSP_0ELNSO_7ScaleInE0ELSQ_0EEEEEENSA_6LayoutINSB_IJSE_SE_SE_EEENSB_IJNSC_ILi0EEESV_SV_EEEEENSB_IJNSA_10UnderscoreESY_SY_EEEEENS7_6detail27Sm100ImplicitGemmTileTraitsINSA_20SM90_TMA_LOAD_IM2COLENSA_14ComposedLayoutINSA_7SwizzleILi3ELi4ELi3EEENSA_18smem_ptr_flag_bitsILi16EEENST_INSB_IJNSC_ILi8EEESH_EEENSB_IJSH_SE_EEEEEEEvEENS12_INSA_23SM90_TMA_LOAD_MULTICASTES1D_vEEEENS_8epilogue10collective18CollectiveEpilogueINS1I_23Sm100TmaWarpSpecializedILi3ELi2ELi16ELb1ELb0EEEJSJ_NSB_IJNST_ISH_SE_EENST_INSC_ILi32EEESE_EEEEESK_NSB_IJNSB_IJllllEEESE_SV_EEESK_S1S_NS1I_6fusion15FusionCallbacksIS1M_NS1T_17LinearCombinationISK_fSK_fLNS_15FloatRoundStyleE2EEESJ_S1Q_JEEENSA_5SM1004TMEM4LOAD26SM100_TMEM_LOAD_16dp256b4xES13_NS14_INS15_ILi2ELi4ELi3EEES18_NST_INSB_IJS19_S1O_EEENSB_IJS1O_SE_EEEEEEENSA_17SM75_U32x4_LDSM_NENSA_21SM90_TMA_STORE_IM2COLES27_NSA_17SM90_U32x4_STSM_NENSA_39AutoVectorizingCopyWithAssumedAlignmentILi128EEEEEEvvEEEEvNT_6ParamsE --------------------------
	.section	.text._ZN7cutlass13device_kernelINS_4conv6kernel13ConvUniversalINS1_16ConvProblemShapeILNS1_8OperatorE0ELi3EEENS1_10collective14CollectiveConvINS1_47MainloopSm100TmaUmmaWarpSpecializedImplicitGemmILS5_0ELi13ELi3ELi1ELi2EN4cute5tupleIJNSA_1CILi2EEENSC_ILi1EEESE_EEEEENSB_IJNSC_ILi64EEESH_NSB_IJSH_EEEEEENS_10bfloat16_tESK_NSA_8TiledMMAINSA_8MMA_AtomIJNSA_20SM100_MMA_F16BF16_SSISK_SK_fLi64ELi64ELNSA_4UMMA5MajorE0ELSP_0ELNSO_7ScaleInE0ELSQ_0EEEEEENSA_6LayoutINSB_IJSE_SE_SE_EEENSB_IJNSC_ILi0EEESV_SV_EEEEENSB_IJNSA_10UnderscoreESY_SY_EEEEENS7_6detail27Sm100ImplicitGemmTileTraitsINSA_20SM90_TMA_LOAD_IM2COLENSA_14ComposedLayoutINSA_7SwizzleILi3ELi4ELi3EEENSA_18smem_ptr_flag_bitsILi16EEENST_INSB_IJNSC_ILi8EEESH_EEENSB_IJSH_SE_EEEEEEEvEENS12_INSA_23SM90_TMA_LOAD_MULTICASTES1D_vEEEENS_8epilogue10collective18CollectiveEpilogueINS1I_23Sm100TmaWarpSpecializedILi3ELi2ELi16ELb1ELb0EEEJSJ_NSB_IJNST_ISH_SE_EENST_INSC_ILi32EEESE_EEEEESK_NSB_IJNSB_IJllllEEESE_SV_EEESK_S1S_NS1I_6fusion15FusionCallbacksIS1M_NS1T_17LinearCombinationISK_fSK_fLNS_15FloatRoundStyleE2EEESJ_S1Q_JEEENSA_5SM1004TMEM4LOAD26SM100_TMEM_LOAD_16dp256b4xES13_NS14_INS15_ILi2ELi4ELi3EEES18_NST_INSB_IJS19_S1O_EEENSB_IJS1O_SE_EEEEEEENSA_17SM75_U32x4_LDSM_NENSA_21SM90_TMA_STORE_IM2COLES27_NSA_17SM90_U32x4_STSM_NENSA_39AutoVectorizingCopyWithAssumedAlignmentILi128EEEEEEvvEEEEvNT_6ParamsE,"ax",@progbits
	.align	128
.text._ZN7cutlass13device_kernelINS_4conv6kernel13ConvUniversalINS1_16ConvProblemShapeILNS1_8OperatorE0ELi3EEENS1_10collective14CollectiveConvINS1_47MainloopSm100TmaUmmaWarpSpecializedImplicitGemmILS5_0ELi13ELi3ELi1ELi2EN4cute5tupleIJNSA_1CILi2EEENSC_ILi1EEESE_EEEEENSB_IJNSC_ILi64EEESH_NSB_IJSH_EEEEEENS_10bfloat16_tESK_NSA_8TiledMMAINSA_8MMA_AtomIJNSA_20SM100_MMA_F16BF16_SSISK_SK_fLi64ELi64ELNSA_4UMMA5MajorE0ELSP_0ELNSO_7ScaleInE0ELSQ_0EEEEEENSA_6LayoutINSB_IJSE_SE_SE_EEENSB_IJNSC_ILi0EEESV_SV_EEEEENSB_IJNSA_10UnderscoreESY_SY_EEEEENS7_6detail27Sm100ImplicitGemmTileTraitsINSA_20SM90_TMA_LOAD_IM2COLENSA_14ComposedLayoutINSA_7SwizzleILi3ELi4ELi3EEENSA_18smem_ptr_flag_bitsILi16EEENST_INSB_IJNSC_ILi8EEESH_EEENSB_IJSH_SE_EEEEEEEvEENS12_INSA_23SM90_TMA_LOAD_MULTICASTES1D_vEEEENS_8epilogue10collective18CollectiveEpilogueINS1I_23Sm100TmaWarpSpecializedILi3ELi2ELi16ELb1ELb0EEEJSJ_NSB_IJNST_ISH_SE_EENST_INSC_ILi32EEESE_EEEEESK_NSB_IJNSB_IJllllEEESE_SV_EEESK_S1S_NS1I_6fusion15FusionCallbacksIS1M_NS1T_17LinearCombinationISK_fSK_fLNS_15FloatRoundStyleE2EEESJ_S1Q_JEEENSA_5SM1004TMEM4LOAD26SM100_TMEM_LOAD_16dp256b4xES13_NS14_INS15_ILi2ELi4ELi3EEES18_NST_INSB_IJS19_S1O_EEENSB_IJS1O_SE_EEEEEEENSA_17SM75_U32x4_LDSM_NENSA_21SM90_TMA_STORE_IM2COLES27_NSA_17SM90_U32x4_STSM_NENSA_39AutoVectorizingCopyWithAssumedAlignmentILi128EEEEEEvvEEEEvNT_6ParamsE:
        .type           _ZN7cutlass13device_kernelINS_4conv6kernel13ConvUniversalINS1_16ConvProblemShapeILNS1_8OperatorE0ELi3EEENS1_10collective14CollectiveConvINS1_47MainloopSm100TmaUmmaWarpSpecializedImplicitGemmILS5_0ELi13ELi3ELi1ELi2EN4cute5tupleIJNSA_1CILi2EEENSC_ILi1EEESE_EEEEENSB_IJNSC_ILi64EEESH_NSB_IJSH_EEEEEENS_10bfloat16_tESK_NSA_8TiledMMAINSA_8MMA_AtomIJNSA_20SM100_MMA_F16BF16_SSISK_SK_fLi64ELi64ELNSA_4UMMA5MajorE0ELSP_0ELNSO_7ScaleInE0ELSQ_0EEEEEENSA_6LayoutINSB_IJSE_SE_SE_EEENSB_IJNSC_ILi0EEESV_SV_EEEEENSB_IJNSA_10UnderscoreESY_SY_EEEEENS7_6detail27Sm100ImplicitGemmTileTraitsINSA_20SM90_TMA_LOAD_IM2COLENSA_14ComposedLayoutINSA_7SwizzleILi3ELi4ELi3EEENSA_18smem_ptr_flag_bitsILi16EEENST_INSB_IJNSC_ILi8EEESH_EEENSB_IJSH_SE_EEEEEEEvEENS12_INSA_23SM90_TMA_LOAD_MULTICASTES1D_vEEEENS_8epilogue10collective18CollectiveEpilogueINS1I_23Sm100TmaWarpSpecializedILi3ELi2ELi16ELb1ELb0EEEJSJ_NSB_IJNST_ISH_SE_EENST_INSC_ILi32EEESE_EEEEESK_NSB_IJNSB_IJllllEEESE_SV_EEESK_S1S_NS1I_6fusion15FusionCallbacksIS1M_NS1T_17LinearCombinationISK_fSK_fLNS_15FloatRoundStyleE2EEESJ_S1Q_JEEENSA_5SM1004TMEM4LOAD26SM100_TMEM_LOAD_16dp256b4xES13_NS14_INS15_ILi2ELi4ELi3EEES18_NST_INSB_IJS19_S1O_EEENSB_IJS1O_SE_EEEEEEENSA_17SM75_U32x4_LDSM_NENSA_21SM90_TMA_STORE_IM2COLES27_NSA_17SM90_U32x4_STSM_NENSA_39AutoVectorizingCopyWithAssumedAlignmentILi128EEEEEEvvEEEEvNT_6ParamsE,@function
        .size           _ZN7cutlass13device_kernelINS_4conv6kernel13ConvUniversalINS1_16ConvProblemShapeILNS1_8OperatorE0ELi3EEENS1_10collective14CollectiveConvINS1_47MainloopSm100TmaUmmaWarpSpecializedImplicitGemmILS5_0ELi13ELi3ELi1ELi2EN4cute5tupleIJNSA_1CILi2EEENSC_ILi1EEESE_EEEEENSB_IJNSC_ILi64EEESH_NSB_IJSH_EEEEEENS_10bfloat16_tESK_NSA_8TiledMMAINSA_8MMA_AtomIJNSA_20SM100_MMA_F16BF16_SSISK_SK_fLi64ELi64ELNSA_4UMMA5MajorE0ELSP_0ELNSO_7ScaleInE0ELSQ_0EEEEEENSA_6LayoutINSB_IJSE_SE_SE_EEENSB_IJNSC_ILi0EEESV_SV_EEEEENSB_IJNSA_10UnderscoreESY_SY_EEEEENS7_6detail27Sm100ImplicitGemmTileTraitsINSA_20SM90_TMA_LOAD_IM2COLENSA_14ComposedLayoutINSA_7SwizzleILi3ELi4ELi3EEENSA_18smem_ptr_flag_bitsILi16EEENST_INSB_IJNSC_ILi8EEESH_EEENSB_IJSH_SE_EEEEEEEvEENS12_INSA_23SM90_TMA_LOAD_MULTICASTES1D_vEEEENS_8epilogue10collective18CollectiveEpilogueINS1I_23Sm100TmaWarpSpecializedILi3ELi2ELi16ELb1ELb0EEEJSJ_NSB_IJNST_ISH_SE_EENST_INSC_ILi32EEESE_EEEEESK_NSB_IJNSB_IJllllEEESE_SV_EEESK_S1S_NS1I_6fusion15FusionCallbacksIS1M_NS1T_17LinearCombinationISK_fSK_fLNS_15FloatRoundStyleE2EEESJ_S1Q_JEEENSA_5SM1004TMEM4LOAD26SM100_TMEM_LOAD_16dp256b4xES13_NS14_INS15_ILi2ELi4ELi3EEES18_NST_INSB_IJS19_S1O_EEENSB_IJS1O_SE_EEEEEEENSA_17SM75_U32x4_LDSM_NENSA_21SM90_TMA_STORE_IM2COLES27_NSA_17SM90_U32x4_STSM_NENSA_39AutoVectorizingCopyWithAssumedAlignmentILi128EEEEEEvvEEEEvNT_6ParamsE,(.L_x_179 - _ZN7cutlass13device_kernelINS_4conv6kernel13ConvUniversalINS1_16ConvProblemShapeILNS1_8OperatorE0ELi3EEENS1_10collective14CollectiveConvINS1_47MainloopSm100TmaUmmaWarpSpecializedImplicitGemmILS5_0ELi13ELi3ELi1ELi2EN4cute5tupleIJNSA_1CILi2EEENSC_ILi1EEESE_EEEEENSB_IJNSC_ILi64EEESH_NSB_IJSH_EEEEEENS_10bfloat16_tESK_NSA_8TiledMMAINSA_8MMA_AtomIJNSA_20SM100_MMA_F16BF16_SSISK_SK_fLi64ELi64ELNSA_4UMMA5MajorE0ELSP_0ELNSO_7ScaleInE0ELSQ_0EEEEEENSA_6LayoutINSB_IJSE_SE_SE_EEENSB_IJNSC_ILi0EEESV_SV_EEEEENSB_IJNSA_10UnderscoreESY_SY_EEEEENS7_6detail27Sm100ImplicitGemmTileTraitsINSA_20SM90_TMA_LOAD_IM2COLENSA_14ComposedLayoutINSA_7SwizzleILi3ELi4ELi3EEENSA_18smem_ptr_flag_bitsILi16EEENST_INSB_IJNSC_ILi8EEESH_EEENSB_IJSH_SE_EEEEEEEvEENS12_INSA_23SM90_TMA_LOAD_MULTICASTES1D_vEEEENS_8epilogue10collective18CollectiveEpilogueINS1I_23Sm100TmaWarpSpecializedILi3ELi2ELi16ELb1ELb0EEEJSJ_NSB_IJNST_ISH_SE_EENST_INSC_ILi32EEESE_EEEEESK_NSB_IJNSB_IJllllEEESE_SV_EEESK_S1S_NS1I_6fusion15FusionCallbacksIS1M_NS1T_17LinearCombinationISK_fSK_fLNS_15FloatRoundStyleE2EEESJ_S1Q_JEEENSA_5SM1004TMEM4LOAD26SM100_TMEM_LOAD_16dp256b4xES13_NS14_INS15_ILi2ELi4ELi3EEES18_NST_INSB_IJS19_S1O_EEENSB_IJS1O_SE_EEEEEEENSA_17SM75_U32x4_LDSM_NENSA_21SM90_TMA_STORE_IM2COLES27_NSA_17SM90_U32x4_STSM_NENSA_39AutoVectorizingCopyWithAssumedAlignmentILi128EEEEEEvvEEEEvNT_6ParamsE)
        .other          _ZN7cutlass13device_kernelINS_4conv6kernel13ConvUniversalINS1_16ConvProblemShapeILNS1_8OperatorE0ELi3EEENS1_10collective14CollectiveConvINS1_47MainloopSm100TmaUmmaWarpSpecializedImplicitGemmILS5_0ELi13ELi3ELi1ELi2EN4cute5tupleIJNSA_1CILi2EEENSC_ILi1EEESE_EEEEENSB_IJNSC_ILi64EEESH_NSB_IJSH_EEEEEENS_10bfloat16_tESK_NSA_8TiledMMAINSA_8MMA_AtomIJNSA_20SM100_MMA_F16BF16_SSISK_SK_fLi64ELi64ELNSA_4UMMA5MajorE0ELSP_0ELNSO_7ScaleInE0ELSQ_0EEEEEENSA_6LayoutINSB_IJSE_SE_SE_EEENSB_IJNSC_ILi0EEESV_SV_EEEEENSB_IJNSA_10UnderscoreESY_SY_EEEEENS7_6detail27Sm100ImplicitGemmTileTraitsINSA_20SM90_TMA_LOAD_IM2COLENSA_14ComposedLayoutINSA_7SwizzleILi3ELi4ELi3EEENSA_18smem_ptr_flag_bitsILi16EEENST_INSB_IJNSC_ILi8EEESH_EEENSB_IJSH_SE_EEEEEEEvEENS12_INSA_23SM90_TMA_LOAD_MULTICASTES1D_vEEEENS_8epilogue10collective18CollectiveEpilogueINS1I_23Sm100TmaWarpSpecializedILi3ELi2ELi16ELb1ELb0EEEJSJ_NSB_IJNST_ISH_SE_EENST_INSC_ILi32EEESE_EEEEESK_NSB_IJNSB_IJllllEEESE_SV_EEESK_S1S_NS1I_6fusion15FusionCallbacksIS1M_NS1T_17LinearCombinationISK_fSK_fLNS_15FloatRoundStyleE2EEESJ_S1Q_JEEENSA_5SM1004TMEM4LOAD26SM100_TMEM_LOAD_16dp256b4xES13_NS14_INS15_ILi2ELi4ELi3EEES18_NST_INSB_IJS19_S1O_EEENSB_IJS1O_SE_EEEEEEENSA_17SM75_U32x4_LDSM_NENSA_21SM90_TMA_STORE_IM2COLES27_NSA_17SM90_U32x4_STSM_NENSA_39AutoVectorizingCopyWithAssumedAlignmentILi128EEEEEEvvEEEEvNT_6ParamsE,@"STO_CUDA_ENTRY STV_DEFAULT"
_ZN7cutlass13device_kernelINS_4conv6kernel13ConvUniversalINS1_16ConvProblemShapeILNS1_8OperatorE0ELi3EEENS1_10collective14CollectiveConvINS1_47MainloopSm100TmaUmmaWarpSpecializedImplicitGemmILS5_0ELi13ELi3ELi1ELi2EN4cute5tupleIJNSA_1CILi2EEENSC_ILi1EEESE_EEEEENSB_IJNSC_ILi64EEESH_NSB_IJSH_EEEEEENS_10bfloat16_tESK_NSA_8TiledMMAINSA_8MMA_AtomIJNSA_20SM100_MMA_F16BF16_SSISK_SK_fLi64ELi64ELNSA_4UMMA5MajorE0ELSP_0ELNSO_7ScaleInE0ELSQ_0EEEEEENSA_6LayoutINSB_IJSE_SE_SE_EEENSB_IJNSC_ILi0EEESV_SV_EEEEENSB_IJNSA_10UnderscoreESY_SY_EEEEENS7_6detail27Sm100ImplicitGemmTileTraitsINSA_20SM90_TMA_LOAD_IM2COLENSA_14ComposedLayoutINSA_7SwizzleILi3ELi4ELi3EEENSA_18smem_ptr_flag_bitsILi16EEENST_INSB_IJNSC_ILi8EEESH_EEENSB_IJSH_SE_EEEEEEEvEENS12_INSA_23SM90_TMA_LOAD_MULTICASTES1D_vEEEENS_8epilogue10collective18CollectiveEpilogueINS1I_23Sm100TmaWarpSpecializedILi3ELi2ELi16ELb1ELb0EEEJSJ_NSB_IJNST_ISH_SE_EENST_INSC_ILi32EEESE_EEEEESK_NSB_IJNSB_IJllllEEESE_SV_EEESK_S1S_NS1I_6fusion15FusionCallbacksIS1M_NS1T_17LinearCombinationISK_fSK_fLNS_15FloatRoundStyleE2EEESJ_S1Q_JEEENSA_5SM1004TMEM4LOAD26SM100_TMEM_LOAD_16dp256b4xES13_NS14_INS15_ILi2ELi4ELi3EEES18_NST_INSB_IJS19_S1O_EEENSB_IJS1O_SE_EEEEEEENSA_17SM75_U32x4_LDSM_NENSA_21SM90_TMA_STORE_IM2COLES27_NSA_17SM90_U32x4_STSM_NENSA_39AutoVectorizingCopyWithAssumedAlignmentILi128EEEEEEvvEEEEvNT_6ParamsE:
[----:B------:R-:W1:Y:S01]  /*0000*/  LDC R1, c[0x0][0x37c] ;  /* 0x0000df00ff017b82 */ /* 0x000e620000000800 */
[----:B------:R-:W2:Y:S01]  /*0010*/  S2R R47, SR_TID.X ;  /* 0x00000000002f7919 */ /* 0x000ea20000002100 */
[----:B------:R-:W3:Y:S01]  /*0020*/  LDCU.64 UR8, c[0x0][0x990] ;  /* 0x00013200ff0877ac */ /* 0x000ee20008000a00 */
[----:B-1----:R-:W-:Y:S01]  /*0030*/  VIADD R1, R1, 0xfffffff8 ;  /* 0xfffffff801017836 */ /* 0x002fe20000000000 */
[----:B------:R-:W-:Y:S02]  /*0040*/  PRMT R48, RZ, 0x7610, R48 ;  /* 0x00007610ff307816 */ /* 0x000fe40000000030 */
[----:B------:R-:W-:Y:S01]  /*0050*/  ELECT P3, URZ, PT ;  /* 0x0000000000ff782f */ /* 0x000fe20003860000 */
[----:B---3--:R-:W-:-:S04]  /*0060*/  UISETP.NE.U32.AND UP0, UPT, UR8, URZ, UPT ;  /* 0x000000ff0800728c */ /* 0x008fc8000bf05070 */
[----:B------:R-:W-:Y:S01]  /*0070*/  UISETP.NE.AND.EX UP0, UPT, UR9, URZ, UPT, UP0 ;  /* 0x000000ff0900728c */ /* 0x000fe2000bf05300 */
[----:B--2---:R-:W-:-:S05]  /*0080*/  SHF.R.U32.HI R49, RZ, 0x5, R47 ;  /* 0x00000005ff317819 */ /* 0x004fca000001162f */
[----:B------:R-:W1:Y:S02]  /*0090*/  SHFL.IDX PT, R0, R49, RZ, 0x1f ;  /* 0x00001fff31007589 */ /* 0x000e6400000e0000 */
[----:B-1----:R-:W-:Y:S01]  /*00a0*/  R2UR UR18, R0 ;  /* 0x00000000001272ca */ /* 0x002fe200000e0000 */
[----:B------:R-:W-:-:S14]  /*00b0*/  BRA.U UP0, `(.L_x_0) ;  /* 0x0000000100307547 */ /* 0x000fdc000b800000 */
[----:B------:R-:W1:Y:S02]  /*00c0*/  LDCU.64 UR4, c[0x0][0x988] ;  /* 0x00013100ff0477ac */ /* 0x000e640008000a00 */
[----:B-1----:R-:W-:-:S04]  /*00d0*/  UISETP.NE.U32.AND UP0, UPT, UR4, URZ, UPT ;  /* 0x000000ff0400728c */ /* 0x002fc8000bf05070 */
[----:B------:R-:W-:-:S09]  /*00e0*/  UISETP.NE.AND.EX UP0, UPT, UR5, URZ, UPT, UP0 ;  /* 0x000000ff0500728c */ /* 0x000fd2000bf05300 */
[----:B------:R-:W-:Y:S05]  /*00f0*/  BRA.U !UP0, `(.L_x_1) ;  /* 0x0000000108147547 */ /* 0x000fea000b800000 */
[----:B------:R-:W1:Y:S01]  /*0100*/  LDC.64 R26, c[0x0][0x988] ;  /* 0x00026200ff1a7b82 */ /* 0x000e620000000a00 */
[----:B------:R-:W1:Y:S02]  /*0110*/  LDCU.64 UR4, c[0x0][0x358] ;  /* 0x00006b00ff0477ac */ /* 0x000e640008000a00 */
[----:B-1----:R1:W5:Y:S01]  /*0120*/  LDG.E R26, desc[UR4][R26.64] ;  /* 0x000000041a1a7981 */ /* 0x002362000c1e1900 */
[----:B------:R-:W-:Y:S01]  /*0130*/  HFMA2 R48, -RZ, RZ, 0, 5.9604644775390625e-08 ;  /* 0x00000001ff307431 */ /* 0x000fe200000001ff */
[----:B------:R-:W-:Y:S05]  /*0140*/  BRA `(.L_x_0) ;  /* 0x00000000000c7947 */ /* 0x000fea0003800000 */
.L_x_1:
[----:B------:R-:W1:Y:S01]  /*0150*/  LDCU UR4, c[0x0][0x980] ;  /* 0x00013000ff0477ac */ /* 0x000e620008000800 */
[----:B------:R-:W-:Y:S01]  /*0160*/  HFMA2 R48, -RZ, RZ, 0, 5.9604644775390625e-08 ;  /* 0x00000001ff307431 */ /* 0x000fe200000001ff */
[----:B-1----:R-:W-:-:S07]  /*0170*/  MOV R26, UR4 ;  /* 0x00000004001a7c02 */ /* 0x002fce0008000f00 */
.L_x_0:
[----:B------:R-:W2:Y:S02]  /*0180*/  LDCU.64 UR4, c[0x0][0x9b0] ;  /* 0x00013600ff0477ac */ /* 0x000ea40008000a00 */
[----:B--2---:R-:W-:-:S04]  /*0190*/  UISETP.NE.U32.AND UP0, UPT, UR4, URZ, UPT ;  /* 0x000000ff0400728c */ /* 0x004fc8000bf05070 */
[----:B------:R-:W-:-:S09]  /*01a0*/  UISETP.NE.AND.EX UP0, UPT, UR5, URZ, UPT, UP0 ;  /* 0x000000ff0500728c */ /* 0x000fd2000bf05300 */
[----:B------:R-:W-:Y:S05]  /*01b0*/  BRA.U UP0, `(.L_x_2) ;  /* 0x0000000100287547 */ /* 0x000fea000b800000 */
[----:B------:R-:W2:Y:S02]  /*01c0*/  LDCU.64 UR4, c[0x0][0x9a8] ;  /* 0x00013500ff0477ac */ /* 0x000ea40008000a00 */
[----:B--2---:R-:W-:-:S04]  /*01d0*/  UISETP.NE.U32.AND UP0, UPT, UR4, URZ, UPT ;  /* 0x000000ff0400728c */ /* 0x004fc8000bf05070 */
[----:B------:R-:W-:-:S09]  /*01e0*/  UISETP.NE.AND.EX UP0, UPT, UR5, URZ, UPT, UP0 ;  /* 0x000000ff0500728c */ /* 0x000fd2000bf05300 */
[----:B------:R-:W-:Y:S05]  /*01f0*/  BRA.U !UP0, `(.L_x_3) ;  /* 0x0000000108107547 */ /* 0x000fea000b800000 */
[----:B------:R-:W2:Y:S01]  /*0200*/  LDC.64 R24, c[0x0][0x9a8] ;  /* 0x00026a00ff187b82 */ /* 0x000ea20000000a00 */
[----:B------:R-:W2:Y:S02]  /*0210*/  LDCU.64 UR4, c[0x0][0x358] ;  /* 0x00006b00ff0477ac */ /* 0x000ea40008000a00 */
[----:B--2---:R2:W5:Y:S01]  /*0220*/  LDG.E R24, desc[UR4][R24.64] ;  /* 0x0000000418187981 */ /* 0x004562000c1e1900 */
[----:B------:R-:W-:Y:S05]  /*0230*/  BRA `(.L_x_2) ;  /* 0x0000000000087947 */ /* 0x000fea0003800000 */
.L_x_3:
[----:B------:R-:W2:Y:S02]  /*0240*/  LDCU UR4, c[0x0][0x9a0] ;  /* 0x00013400ff0477ac */ /* 0x000ea40008000800 */
[----:B--2---:R-:W-:Y:S02]  /*0250*/  MOV R24, UR4 ;  /* 0x0000000400187c02 */ /* 0x004fe40008000f00 */
.L_x_2:
[----:B------:R-:W-:Y:S01]  /*0260*/  IMAD.U32 R0, RZ, RZ, UR18 ;  /* 0x00000012ff007e24 */ /* 0x000fe2000f8e00ff */
[----:B------:R-:W-:Y:S04]  /*0270*/  BSSY.RECONVERGENT B0, `(.L_x_4) ;  /* 0x000000c000007945 */ /* 0x000fe80003800200 */
[C---:B------:R-:W-:Y:S02]  /*0280*/  ISETP.NE.OR P1, PT, R0.reuse, 0x1, !P3 ;  /* 0x000000010000780c */ /* 0x040fe40005f25670 */
[----:B------:R-:W-:-:S11]  /*0290*/  ISETP.NE.OR P0, PT, R0, 0x3, !P3 ;  /* 0x000000030000780c */ /* 0x000fd60005f05670 */
[----:B------:R-:W-:Y:S05]  /*02a0*/  @P1 BRA `(.L_x_5) ;  /* 0x0000000000201947 */ /* 0x000fea0003800000 */
[----:B------:R-:W3:Y:S02]  /*02b0*/  LDCU.64 UR4, c[0x0][0x348] ;  /* 0x00006900ff0477ac */ /* 0x000ee40008000a00 */
[----:B---3--:R-:W-:Y:S02]  /*02c0*/  UIADD3 UR6, UP1, UPT, UR4, 0x80, URZ ;  /* 0x0000008004067890 */ /* 0x008fe4000ff3e0ff */
[----:B------:R-:W-:Y:S02]  /*02d0*/  UIADD3 UR4, UP0, UPT, UR4, 0x200, URZ ;  /* 0x0000020004047890 */ /* 0x000fe4000ff1e0ff */
[----:B------:R-:W-:Y:S02]  /*02e0*/  UIADD3.X UR7, UPT, UPT, URZ, UR5, URZ, UP1, !UPT ;  /* 0x00000005ff077290 */ /* 0x000fe40008ffe4ff */
[----:B------:R-:W-:-:S07]  /*02f0*/  UIADD3.X UR5, UPT, UPT, URZ, UR5, URZ, UP0, !UPT ;  /* 0x00000005ff057290 */ /* 0x000fce00087fe4ff */
[----:B------:R3:W-:Y:S02]  /*0300*/  UTMACCTL.PF [UR6] ;  /* 0x00000000060079b9 */ /* 0x0007e40008040000 */
[----:B------:R3:W-:Y:S02]  /*0310*/  UTMACCTL.PF [UR4] ;  /* 0x00000000040079b9 */ /* 0x0007e40008040000 */
[----:B---3--:R-:W-:Y:S01]  /*0320*/  NOP ;  /* 0x0000000000007918 */ /* 0x008fe20000000000 */
.L_x_5:
[----:B------:R-:W-:Y:S05]  /*0330*/  BSYNC.RECONVERGENT B0 ;  /* 0x0000000000007941 */ /* 0x000fea0003800200 */
.L_x_4:
[----:B------:R-:W-:Y:S04]  /*0340*/  BSSY.RECONVERGENT B0, `(.L_x_6) ;  /* 0x000000a000007945 */ /* 0x000fe80003800200 */
        /* <DEDUP_REMOVED lines=9> */
.L_x_7:
[----:B------:R-:W-:Y:S05]  /*03e0*/  BSYNC.RECONVERGENT B0 ;  /* 0x0000000000007941 */ /* 0x000fea0003800200 */
.L_x_6:
[----:B------:R-:W3:Y:S01]  /*03f0*/  LDCU.64 UR4, c[0x0][0x988] ;  /* 0x00013100ff0477ac */ /* 0x000ee20008000a00 */
[----:B------:R-:W-:Y:S02]  /*0400*/  UISETP.EQ.U32.AND UP2, UPT, UR8, URZ, UPT ;  /* 0x000000ff0800728c */ /* 0x000fe4000bf42070 */
[----:B------:R-:W-:Y:S02]  /*0410*/  UPLOP3.LUT UP3, UPT, UPT, UPT, UPT, 0x80, 0x8 ;  /* 0x000000000008789c */ /* 0x000fe40003f6f070 */
[----:B---3--:R-:W-:-:S04]  /*0420*/  UISETP.NE.U32.AND UP0, UPT, UR4, URZ, UPT ;  /* 0x000000ff0400728c */ /* 0x008fc8000bf05070 */
[----:B------:R-:W-:-:S04]  /*0430*/  UISETP.NE.AND.EX UP1, UPT, UR5, URZ, UPT, UP0 ;  /* 0x000000ff0500728c */ /* 0x000fc8000bf25300 */
[----:B------:R-:W-:-:S04]  /*0440*/  UISETP.EQ.OR.EX UP4, UPT, UR9, URZ, !UP1, UP2 ;  /* 0x000000ff0900728c */ /* 0x000fc8000cf82720 */
[----:B------:R-:W-:-:S06]  /*0450*/  UP2UR UR4, UPR, URZ, 0x10 ;  /* 0x00000010ff047883 */ /* 0x000fcc0008000000 */
[----:B------:R-:W-:Y:S01]  /*0460*/  MOV R54, UR4 ;  /* 0x0000000400367c02 */ /* 0x000fe20008000f00 */
[----:B------:R-:W-:Y:S06]  /*0470*/  BRA.U !UP4, `(.L_x_8) ;  /* 0x000000010c207547 */ /* 0x000fec000b800000 */
[----:B------:R-:W-:Y:S01]  /*0480*/  UISETP.NE.U32.AND UP2, UPT, UR8, URZ, UPT ;  /* 0x000000ff0800728c */ /* 0x000fe2000bf45070 */
[----:B-----5:R-:W-:Y:S01]  /*0490*/  FSETP.NEU.AND P0, PT, R26, RZ, PT ;  /* 0x000000ff1a00720b */ /* 0x020fe20003f0d000 */
[----:B------:R-:W-:Y:S02]  /*04a0*/  USEL UR4, URZ, 0xffffffff, UP1 ;  /* 0xffffffffff047887 */ /* 0x000fe40008800000 */
[----:B------:R-:W-:-:S10]  /*04b0*/  UISETP.NE.AND.EX UP2, UPT, UR9, URZ, UPT, UP2 ;  /* 0x000000ff0900728c */ /* 0x000fd4000bf45320 */
[----:B------:R-:W-:Y:S01]  /*04c0*/  VOTEU.ANY UP0, P0 ;  /* 0x0000000000ff7886 */ /* 0x000fe20000000100 */
[----:B------:R-:W-:-:S04]  /*04d0*/  @!UP2 USEL UR4, URZ, 0xffffffff, UP0 ;  /* 0xffffffffff04a887 */ /* 0x000fc80008000000 */
[----:B------:R-:W-:-:S04]  /*04e0*/  ULOP3.LUT UR4, UR4, 0x1, URZ, 0xc0, !UPT ;  /* 0x0000000104047892 */ /* 0x000fc8000f8ec0ff */
[----:B------:R-:W-:-:S11]  /*04f0*/  UISETP.NE.U32.AND UP3, UPT, UR4, 0x1, UPT ;  /* 0x000000010400788c */ /* 0x000fd6000bf65070 */
.L_x_8:
[----:B------:R-:W3:Y:S02]  /*0500*/  SHFL.IDX PT, R2, R49, RZ, 0x1f ;  /* 0x00001fff31027589 */ /* 0x000ee400000e0000 */
[----:B---3--:R-:W-:-:S13]  /*0510*/  ISETP.NE.AND P0, PT, R2, RZ, PT ;  /* 0x000000ff0200720c */ /* 0x008fda0003f05270 */
[----:B------:R-:W-:Y:S05]  /*0520*/  @P0 BRA `(.L_x_9) ;  /* 0x0000000000ac0947 */ /* 0x000fea0003800000 */
[----:B------:R-:W-:Y:S01]  /*0530*/  ELECT P0, URZ, PT ;  /* 0x0000000000ff782f */ /* 0x000fe20003800000 */
[----:B------:R-:W-:-:S12]  /*0540*/  BSSY.RECONVERGENT B0, `(.L_x_9) ;  /* 0x0000029000007945 */ /* 0x000fd80003800200 */
[----:B------:R-:W-:Y:S05]  /*0550*/  @!P0 BRA `(.L_x_10) ;  /* 0x00000000009c8947 */ /* 0x000fea0003800000 */
[----:B------:R-:W3:Y:S01]  /*0560*/  S2UR UR4, SR_CgaCtaId ;  /* 0x00000000000479c3 */ /* 0x000ee20000008800 */
[----:B------:R-:W-:Y:S01]  /*0570*/  UMOV UR5, 0x400 ;  /* 0x0000040000057882 */ /* 0x000fe20000000000 */
[----:B------:R-:W-:Y:S01]  /*0580*/  UMOV UR8, 0x1 ;  /* 0x0000000100087882 */ /* 0x000fe20000000000 */
[----:B------:R-:W-:Y:S01]  /*0590*/  UMOV UR6, 0x2 ;  /* 0x0000000200067882 */ /* 0x000fe20000000000 */
[----:B------:R-:W-:-:S04]  /*05a0*/  UIADD3 UR8, UPT, UPT, -UR8, 0x100000, URZ ;  /* 0x0010000008087890 */ /* 0x000fc8000fffe1ff */
[----:B------:R-:W-:Y:S02]  /*05b0*/  USHF.L.U32 UR9, UR8, 0xb, URZ ;  /* 0x0000000b08097899 */ /* 0x000fe400080006ff */
[----:B------:R-:W-:Y:S02]  /*05c0*/  USHF.L.U32 UR8, UR8, 0x1, URZ ;  /* 0x0000000108087899 */ /* 0x000fe400080006ff */
[----:B------:R-:W-:-:S04]  /*05d0*/  UIADD3 UR6, UPT, UPT, -UR6, 0x100000, URZ ;  /* 0x0010000006067890 */ /* 0x000fc8000fffe1ff */
[----:B------:R-:W-:Y:S02]  /*05e0*/  USHF.L.U32 UR7, UR6, 0xb, URZ ;  /* 0x0000000b06077899 */ /* 0x000fe400080006ff */
[----:B------:R-:W-:Y:S02]  /*05f0*/  USHF.L.U32 UR6, UR6, 0x1, URZ ;  /* 0x0000000106067899 */ /* 0x000fe400080006ff */
[----:B---3--:R-:W-:Y:S01]  /*0600*/  ULEA UR4, UR4, UR5, 0x18 ;  /* 0x0000000504047291 */ /* 0x008fe2000f8ec0ff */
[----:B------:R-:W3:Y:S11]  /*0610*/  FENCE.VIEW.ASYNC.S ;  /* 0x00000000000073c6 */ /* 0x000ef60000000000 */
[----:B---3--:R3:W4:Y:S01]  /*0620*/  SYNCS.EXCH.64 URZ, [UR4], UR8 ;  /* 0x0000000804ff75b2 */ /* 0x0087220008000100 */
[----:B------:R3:W1:Y:S01]  /*0630*/  SYNCS.EXCH.64 URZ, [UR4+0x68], UR6 ;  /* 0x0000680604ff75b2 */ /* 0x0006620008000100 */
        /* <DEDUP_REMOVED lines=23> */
[----:B------:R3:W1:Y:S02]  /*07b0*/  SYNCS.EXCH.64 URZ, [UR4+0xc8], UR6 ;  /* 0x0000c80604ff75b2 */ /* 0x0006640008000100 */
[----:B---34-:R-:W-:Y:S01]  /*07c0*/  NOP ;  /* 0x0000000000007918 */ /* 0x018fe20000000000 */
.L_x_10:
[----:B------:R-:W-:Y:S05]  /*07d0*/  BSYNC.RECONVERGENT B0 ;  /* 0x0000000000007941 */ /* 0x000fea0003800200 */
.L_x_9:
[----:B------:R-:W3:Y:S01]  /*07e0*/  SHFL.IDX PT, R2, R49, RZ, 0x1f ;  /* 0x00001fff31027589 */ /* 0x000ee200000e0000 */
[----:B------:R-:W-:Y:S01]  /*07f0*/  NOP ;  /* 0x0000000000007918 */ /* 0x000fe20000000000 */
[----:B---3--:R-:W-:-:S13]  /*0800*/  ISETP.NE.AND P0, PT, R2, 0x1, PT ;  /* 0x000000010200780c */ /* 0x008fda0003f05270 */
[----:B------:R-:W-:Y:S05]  /*0810*/  @P0 BRA `(.L_x_11) ;  /* 0x0000000000500947 */ /* 0x000fea0003800000 */
        /* <DEDUP_REMOVED lines=9> */
[----:B------:R-:W-:Y:S01]  /*08b0*/  USHF.L.U32 UR6, UR6, 0x1, URZ ;  /* 0x0000000106067899 */ /* 0x000fe200080006ff */
[----:B------:R-:W-:Y:S01]  /*08c0*/  ELECT P0, URZ, PT ;  /* 0x0000000000ff782f */ /* 0x000fe20003800000 */
[----:B---3--:R-:W-:Y:S01]  /*08d0*/  ULEA UR4, UR4, UR5, 0x18 ;  /* 0x0000000504047291 */ /* 0x008fe2000f8ec0ff */
[----:B------:R-:W3:Y:S11]  /*08e0*/  FENCE.VIEW.ASYNC.S ;  /* 0x00000000000073c6 */ /* 0x000ef60000000000 */
[----:B---3--:R3:W4:Y:S01]  /*08f0*/  SYNCS.EXCH.64 URZ, [UR4+0xd0], UR8 ;  /* 0x0000d00804ff75b2 */ /* 0x0087220008000100 */
[----:B------:R3:W1:Y:S01]  /*0900*/  SYNCS.EXCH.64 URZ, [UR4+0xe8], UR6 ;  /* 0x0000e80604ff75b2 */ /* 0x0006620008000100 */
[----:B------:R3:W1:Y:S01]  /*0910*/  SYNCS.EXCH.64 URZ, [UR4+0xd8], UR8 ;  /* 0x0000d80804ff75b2 */ /* 0x0006620008000100 */
[----:B------:R3:W1:Y:S01]  /*0920*/  SYNCS.EXCH.64 URZ, [UR4+0xf0], UR6 ;  /* 0x0000f00604ff75b2 */ /* 0x0006620008000100 */
[----:B------:R3:W1:Y:S01]  /*0930*/  SYNCS.EXCH.64 URZ, [UR4+0xe0], UR8 ;  /* 0x0000e00804ff75b2 */ /* 0x0006620008000100 */
[----:B------:R3:W1:Y:S01]  /*0940*/  SYNCS.EXCH.64 URZ, [UR4+0xf8], UR6 ;  /* 0x0000f80604ff75b2 */ /* 0x0006620008000100 */
[----:B------:R-:W-:Y:S01]  /*0950*/  NOP ;  /* 0x0000000000007918 */ /* 0x000fe20000000000 */
.L_x_11:
[----:B------:R-:W2:Y:S01]  /*0960*/  SHFL.IDX PT, R2, R49, RZ, 0x1f ;  /* 0x00001fff31027589 */ /* 0x000ea200000e0000 */
[----:B------:R-:W-:Y:S01]  /*0970*/  NOP ;  /* 0x0000000000007918 */ /* 0x000fe20000000000 */
[----:B--2---:R-:W-:-:S13]  /*0980*/  ISETP.NE.AND P0, PT, R2, 0x3, PT ;  /* 0x000000030200780c */ /* 0x004fda0003f05270 */
[----:B------:R-:W-:Y:S05]  /*0990*/  @P0 BRA `(.L_x_12) ;  /* 0x0000000000300947 */ /* 0x000fea0003800000 */
[----:B---3--:R-:W2:Y:S01]  /*09a0*/  S2UR UR4, SR_CgaCtaId ;  /* 0x00000000000479c3 */ /* 0x008ea20000008800 */
[----:B------:R-:W-:Y:S01]  /*09b0*/  UMOV UR6, 0x400 ;  /* 0x0000040000067882 */ /* 0x000fe20000000000 */
[----:B------:R-:W-:Y:S01]  /*09c0*/  UMOV UR5, 0x20 ;  /* 0x0000002000057882 */ /* 0x000fe20000000000 */
[----:B------:R-:W-:Y:S01]  /*09d0*/  ELECT P0, URZ, PT ;  /* 0x0000000000ff782f */ /* 0x000fe20003800000 */
[----:B--2---:R-:W-:Y:S02]  /*09e0*/  ULEA UR6, UR4, UR6, 0x18 ;  /* 0x0000000604067291 */ /* 0x004fe4000f8ec0ff */
[----:B------:R-:W-:-:S04]  /*09f0*/  UIADD3 UR4, UPT, UPT, -UR5, 0x100000, URZ ;  /* 0x0010000005047890 */ /* 0x000fc8000fffe1ff */
[----:B------:R-:W-:Y:S02]  /*0a00*/  USHF.L.U32 UR5, UR4, 0xb, URZ ;  /* 0x0000000b04057899 */ /* 0x000fe400080006ff */
[----:B------:R-:W-:Y:S01]  /*0a10*/  USHF.L.U32 UR4, UR4, 0x1, URZ ;  /* 0x0000000104047899 */ /* 0x000fe200080006ff */
[----:B------:R-:W2:Y:S11]  /*0a20*/  FENCE.VIEW.ASYNC.S ;  /* 0x00000000000073c6 */ /* 0x000eb60000000000 */
[----:B--2---:R2:W3:Y:S01]  /*0a30*/  SYNCS.EXCH.64 URZ, [UR6+0x100], UR4 ;  /* 0x0001000406ff75b2 */ /* 0x0044e20008000100 */
[----:B------:R2:W1:Y:S01]  /*0a40*/  SYNCS.EXCH.64 URZ, [UR6+0x108], UR4 ;  /* 0x0001080406ff75b2 */ /* 0x0004620008000100 */
[----:B------:R-:W-:Y:S01]  /*0a50*/  NOP ;  /* 0x0000000000007918 */ /* 0x000fe20000000000 */
.L_x_12:
[----:B------:R-:W4:Y:S01]  /*0a60*/  SHFL.IDX PT, R2, R49, RZ, 0x1f ;  /* 0x00001fff31027589 */ /* 0x000f2200000e0000 */
[----:B------:R-:W-:Y:S01]  /*0a70*/  NOP ;  /* 0x0000000000007918 */ /* 0x000fe20000000000 */
[----:B----4-:R-:W-:-:S13]  /*0a80*/  ISETP.NE.AND P0, PT, R2, 0x4, PT ;  /* 0x000000040200780c */ /* 0x010fda0003f05270 */
[----:B------:R-:W-:Y:S05]  /*0a90*/  @P0 BRA `(.L_x_13) ;  /* 0x0000000000440947 */ /* 0x000fea0003800000 */
[----:B--23--:R-:W2:Y:S01]  /*0aa0*/  S2UR UR6, SR_CgaCtaId ;  /* 0x00000000000679c3 */ /* 0x00cea20000008800 */
[----:B------:R-:W-:Y:S01]  /*0ab0*/  UMOV UR4, 0x1e0 ;  /* 0x000001e000047882 */ /* 0x000fe20000000000 */
[----:B------:R-:W-:Y:S01]  /*0ac0*/  UMOV UR5, 0x400 ;  /* 0x0000040000057882 */ /* 0x000fe20000000000 */
[----:B------:R-:W-:Y:S01]  /*0ad0*/  USEL UR4, UR4, 0x1a0, UP3 ;  /* 0x000001a004047887 */ /* 0x000fe20009800000 */
[----:B------:R-:W-:Y:S01]  /*0ae0*/  UMOV UR8, 0x1 ;  /* 0x0000000100087882 */ /* 0x000fe20000000000 */
[----:B------:R-:W-:Y:S01]  /*0af0*/  ELECT P0, URZ, PT ;  /* 0x0000000000ff782f */ /* 0x000fe20003800000 */
[----:B------:R-:W-:-:S04]  /*0b00*/  UIADD3 UR8, UPT, UPT, -UR8, 0x100000, URZ ;  /* 0x0010000008087890 */ /* 0x000fc8000fffe1ff */
[----:B------:R-:W-:Y:S02]  /*0b10*/  USHF.L.U32 UR9, UR8, 0xb, URZ ;  /* 0x0000000b08097899 */ /* 0x000fe400080006ff */
[----:B------:R-:W-:Y:S02]  /*0b20*/  USHF.L.U32 UR8, UR8, 0x1, URZ ;  /* 0x0000000108087899 */ /* 0x000fe400080006ff */
[----:B--2---:R-:W-:Y:S02]  /*0b30*/  ULEA UR6, UR6, UR5, 0x18 ;  /* 0x0000000506067291 */ /* 0x004fe4000f8ec0ff */
[----:B------:R-:W-:-:S04]  /*0b40*/  UIADD3 UR4, UPT, UPT, -UR4, 0x100000, URZ ;  /* 0x0010000004047890 */ /* 0x000fc8000fffe1ff */
[----:B------:R-:W-:Y:S02]  /*0b50*/  USHF.L.U32 UR5, UR4, 0xb, URZ ;  /* 0x0000000b04057899 */ /* 0x000fe400080006ff */
[----:B------:R-:W-:Y:S01]  /*0b60*/  USHF.L.U32 UR4, UR4, 0x1, URZ ;  /* 0x0000000104047899 */ /* 0x000fe200080006ff */
[----:B------:R-:W2:Y:S03]  /*0b70*/  FENCE.VIEW.ASYNC.S ;  /* 0x00000000000073c6 */ /* 0x000ea60000000000 */
[----:B--2---:R4:W2:Y:S08]  /*0b80*/  SYNCS.EXCH.64 URZ, [UR6+0x110], UR8 ;  /* 0x0001100806ff75b2 */ /* 0x0048b00008000100 */
[----:B------:R4:W3:Y:S02]  /*0b90*/  SYNCS.EXCH.64 URZ, [UR6+0x118], UR4 ;  /* 0x0001180406ff75b2 */ /* 0x0008e40008000100 */
[----:B----4-:R-:W-:Y:S01]  /*0ba0*/  NOP ;  /* 0x0000000000007918 */ /* 0x010fe20000000000 */
.L_x_13:
[----:B------:R-:W4:Y:S01]  /*0bb0*/  SHFL.IDX PT, R2, R49, RZ, 0x1f ;  /* 0x00001fff31027589 */ /* 0x000f2200000e0000 */
[----:B------:R-:W-:Y:S01]  /*0bc0*/  NOP ;  /* 0x0000000000007918 */ /* 0x000fe20000000000 */
[----:B----4-:R-:W-:-:S13]  /*0bd0*/  ISETP.NE.AND P0, PT, R2, 0x5, PT ;  /* 0x000000050200780c */ /* 0x010fda0003f05270 */
[----:B------:R-:W-:Y:S05]  /*0be0*/  @P0 BRA `(.L_x_14) ;  /* 0x0000000000480947 */ /* 0x000fea0003800000 */
[----:B--2---:R-:W2:Y:S01]  /*0bf0*/  S2UR UR5, SR_CgaCtaId ;  /* 0x00000000000579c3 */ /* 0x004ea20000008800 */
[----:B---3--:R-:W-:Y:S01]  /*0c00*/  UMOV UR4, 0x400 ;  /* 0x0000040000047882 */ /* 0x008fe20000000000 */
        /* <DEDUP_REMOVED lines=9> */
[----:B--2---:R-:W-:Y:S01]  /*0ca0*/  ULEA UR4, UR5, UR4, 0x18 ;  /* 0x0000000405047291 */ /* 0x004fe2000f8ec0ff */
[----:B------:R-:W2:Y:S11]  /*0cb0*/  FENCE.VIEW.ASYNC.S ;  /* 0x00000000000073c6 */ /* 0x000eb60000000000 */
[----:B--2---:R4:W2:Y:S01]  /*0cc0*/  SYNCS.EXCH.64 URZ, [UR4+0x120], UR8 ;  /* 0x0001200804ff75b2 */ /* 0x0048a20008000100 */
[----:B------:R4:W3:Y:S01]  /*0cd0*/  SYNCS.EXCH.64 URZ, [UR4+0x130], UR6 ;  /* 0x0001300604ff75b2 */ /* 0x0008e20008000100 */
[----:B------:R4:W1:Y:S01]  /*0ce0*/  SYNCS.EXCH.64 URZ, [UR4+0x128], UR8 ;  /* 0x0001280804ff75b2 */ /* 0x0008620008000100 */
[----:B------:R4:W1:Y:S02]  /*0cf0*/  SYNCS.EXCH.64 URZ, [UR4+0x138], UR6 ;  /* 0x0001380604ff75b2 */ /* 0x0008640008000100 */
[----:B----4-:R-:W-:Y:S01]  /*0d00*/  NOP ;  /* 0x0000000000007918 */ /* 0x010fe20000000000 */
.L_x_14:
[----:B--23--:R-:W2:Y:S01]  /*0d10*/  LDCU UR4, c[0x0][0x36c] ;  /* 0x00006d80ff0477ac */ /* 0x00cea20008000800 */
[----:B------:R-:W-:Y:S01]  /*0d20*/  ISETP.NE.OR P3, PT, R0, 0x2, !P3 ;  /* 0x000000020000780c */ /* 0x000fe20005f65670 */
[----:B------:R-:W-:Y:S01]  /*0d30*/  NOP ;  /* 0x0000000000007918 */ /* 0x000fe20000000000 */
[----:B------:R-:W-:Y:S01]  /*0d40*/  LOP3.LUT R2, R47, 0x1f, RZ, 0xc0, !PT ;  /* 0x0000001f2f027812 */ /* 0x000fe200078ec0ff */
[----:B------:R-:W-:Y:S02]  /*0d50*/  UISETP.NE.AND UP4, UPT, UR18, 0x2, UPT ;  /* 0x000000021200788c */ /* 0x000fe4000bf85270 */
[----:B------:R-:W-:Y:S02]  /*0d60*/  UISETP.NE.AND UP5, UPT, UR18, URZ, UPT ;  /* 0x000000ff1200728c */ /* 0x000fe4000bfa5270 */
[----:B--2---:R-:W-:-:S09]  /*0d70*/  UISETP.EQ.U32.AND UP6, UPT, UR4, 0x1, UPT ;  /* 0x000000010400788c */ /* 0x004fd2000bfc2070 */
[----:B------:R-:W-:Y:S05]  /*0d80*/  BRA.U !UP6, `(.L_x_15) ;  /* 0x000000010e087547 */ /* 0x000fea000b800000 */
[----:B-1----:R-:W-:Y:S01]  /*0d90*/  UCGABAR_ARV ;  /* 0x00000000000079c7 */ /* 0x002fe20008000000 */
[----:B------:R-:W-:Y:S05]  /*0da0*/  BRA `(.L_x_16) ;  /* 0x0000000000047947 */ /* 0x000fea0003800000 */
.L_x_15:
[----:B-1----:R-:W-:Y:S01]  /*0db0*/  NOP ;  /* 0x0000000000007918 */ /* 0x002fe20000000000 */
.L_x_16:
[----:B------:R-:W1:Y:S01]  /*0dc0*/  S2UR UR51, SR_CTAID.X ;  /* 0x00000000003379c3 */ /* 0x000e620000002500 */
[----:B------:R-:W-:-:S05]  /*0dd0*/  CS2R.32 R53, SR_CgaSize ;  /* 0x0000000000357805 */ /* 0x000fca0000008a00 */
[----:B------:R-:W-:-:S05]  /*0de0*/  IMAD R53, R53, -0xa0, RZ ;  /* 0xffffff6035357824 */ /* 0x000fca00078e02ff */
[----:B------:R-:W-:-:S14]  /*0df0*/  R2UR UR5, R53 ;  /* 0x00000000350572ca */ /* 0x000fdc00000e0000 */
[----:B------:R-:W2:Y:S01]  /*0e00*/  LDCU UR5, c[0x0][UR5+0x2b0] ;  /* 0x00005600050577ac */ /* 0x000ea20008000800 */
[----:B------:R-:W-:-:S05]  /*0e10*/  CS2R.32 R53, SR_CgaSize ;  /* 0x0000000000357805 */ /* 0x000fca0000008a00 */
[----:B------:R-:W-:-:S05]  /*0e20*/  IMAD R53, R53, -0xa0, RZ ;  /* 0xffffff6035357824 */ /* 0x000fca00078e02ff */
[----:B------:R-:W-:-:S14]  /*0e30*/  R2UR UR4, R53 ;  /* 0x00000000350472ca */ /* 0x000fdc00000e0000 */
[----:B------:R-:W3:Y:S01]  /*0e40*/  LDCU UR4, c[0x0][UR4+0x2b4] ;  /* 0x00005680040477ac */ /* 0x000ee20008000800 */
[----:B------:R-:W4:Y:S01]  /*0e50*/  S2UR UR23, SR_CTAID.Y ;  /* 0x00000000001779c3 */ /* 0x000f220000002600 */
[----:B------:R-:W-:-:S05]  /*0e60*/  CS2R.32 R53, SR_CgaSize ;  /* 0x0000000000357805 */ /* 0x000fca0000008a00 */
[----:B------:R-:W-:-:S05]  /*0e70*/  IMAD R53, R53, -0xa0, RZ ;  /* 0xffffff6035357824 */ /* 0x000fca00078e02ff */
[----:B------:R-:W-:-:S14]  /*0e80*/  R2UR UR7, R53 ;  /* 0x00000000350772ca */ /* 0x000fdc00000e0000 */
[----:B------:R-:W3:Y:S01]  /*0e90*/  LDCU UR7, c[0x0][UR7+0x2a0] ;  /* 0x00005400070777ac */ /* 0x000ee20008000800 */
[----:B------:R-:W-:-:S05]  /*0ea0*/  CS2R.32 R53, SR_CgaSize ;  /* 0x0000000000357805 */ /* 0x000fca0000008a00 */
[----:B------:R-:W-:-:S05]  /*0eb0*/  IMAD R53, R53, -0xa0, RZ ;  /* 0xffffff6035357824 */ /* 0x000fca00078e02ff */
[----:B------:R-:W-:-:S14]  /*0ec0*/  R2UR UR8, R53 ;  /* 0x00000000350872ca */ /* 0x000fdc00000e0000 */
[----:B------:R-:W3:Y:S01]  /*0ed0*/  LDCU UR8, c[0x0][UR8+0x2a4] ;  /* 0x00005480080877ac */ /* 0x000ee20008000800 */
[----:B------:R-:W3:Y:S01]  /*0ee0*/  S2UR UR9, SR_CgaCtaId ;  /* 0x00000000000979c3 */ /* 0x000ee20000008800 */
[----:B------:R-:W3:Y:S01]  /*0ef0*/  LDCU UR19, c[0x0][0xc24] ;  /* 0x00018480ff1377ac */ /* 0x000ee20008000800 */
[----:B------:R-:W3:Y:S01]  /*0f00*/  LDCU UR39, c[0x0][0xc24] ;  /* 0x00018480ff2777ac */ /* 0x000ee20008000800 */
[----:B-1----:R-:W-:Y:S01]  /*0f10*/  I2FP.F32.U32 R3, UR51 ;  /* 0x0000003300037c45 */ /* 0x002fe20008201000 */
[----:B------:R-:W1:Y:S04]  /*0f20*/  LDCU UR22, c[0x0][0xc30] ;  /* 0x00018600ff1677ac */ /* 0x000e680008000800 */
[----:B--2---:R-:W-:Y:S01]  /*0f30*/  FMUL R3, R3, UR5 ;  /* 0x0000000503037c20 */ /* 0x004fe20008400000 */
[----:B----4-:R-:W-:-:S05]  /*0f40*/  I2FP.F32.U32 R0, UR23 ;  /* 0x0000001700007c45 */ /* 0x010fca0008201000 */
[----:B------:R-:W2:Y:S01]  /*0f50*/  F2I.U32.TRUNC.NTZ R3, R3 ;  /* 0x0000000300037305 */ /* 0x000ea2000020f000 */
[----:B---3--:R-:W-:Y:S01]  /*0f60*/  FMUL R0, R0, UR4 ;  /* 0x0000000400007c20 */ /* 0x008fe20008400000 */
[----:B------:R-:W-:-:S06]  /*0f70*/  USHF.L.U32 UR38, UR9, 0xb, URZ ;  /* 0x0000000b09267899 */ /* 0x000fcc00080006ff */
[----:B------:R-:W3:Y:S01]  /*0f80*/  F2I.U32.TRUNC.NTZ R0, R0 ;  /* 0x0000000000007305 */ /* 0x000ee2000020f000 */
[----:B------:R-:W-:Y:S01]  /*0f90*/  ULOP3.LUT UR38, UR38, 0x800, URZ, 0xc0, !UPT ;  /* 0x0000080026267892 */ /* 0x000fe2000f8ec0ff */
[----:B--2---:R-:W-:Y:S02]  /*0fa0*/  R2UR UR4, R3 ;  /* 0x00000000030472ca */ /* 0x004fe400000e0000 */
[----:B---3--:R-:W-:Y:S02]  /*0fb0*/  R2UR UR6, R0 ;  /* 0x00000000000672ca */ /* 0x008fe400000e0000 */
[----:B------:R-:W-:-:S09]  /*0fc0*/  PRMT R0, RZ, 0x7610, R0 ;  /* 0x00007610ff007816 */ /* 0x000fd20000000000 */
[----:B------:R-:W-:-:S04]  /*0fd0*/  UIADD3 UR5, UPT, UPT, -UR4, URZ, URZ ;  /* 0x000000ff04057290 */ /* 0x000fc8000fffe1ff */
[----:B------:R-:W-:Y:S02]  /*0fe0*/  UIMAD UR5, UR7, UR5, UR51 ;  /* 0x00000005070572a4 */ /* 0x000fe4000f8e0233 */
[----:B------:R-:W-:-:S04]  /*0ff0*/  UIADD3 UR4, UPT, UPT, -UR6, URZ, URZ ;  /* 0x000000ff06047290 */ /* 0x000fc8000fffe1ff */
[----:B------:R-:W-:Y:S01]  /*1000*/  IMAD.U32 R53, RZ, RZ, UR5 ;  /* 0x00000005ff357e24 */ /* 0x000fe2000f8e00ff */
[----:B------:R-:W-:-:S06]  /*1010*/  UIMAD UR4, UR8, UR4, UR23 ;  /* 0x00000004080472a4 */ /* 0x000fcc000f8e0217 */
[----:B------:R-:W-:Y:S01]  /*1020*/  IMAD.U32 R52, RZ, RZ, UR4 ;  /* 0x00000004ff347e24 */ /* 0x000fe2000f8e00ff */
[----:B-1----:R-:W-:Y:S06]  /*1030*/  BRA.U UP5, `(.L_x_17) ;  /* 0x00000001052c7547 */ /* 0x002fec000b800000 */
[----:B------:R-:W-:Y:S02]  /*1040*/  R2UR UR4, R52 ;  /* 0x00000000340472ca */ /* 0x000fe400000e0000 */
[----:B------:R-:W-:-:S11]  /*1050*/  R2UR UR6, R53 ;  /* 0x00000000350672ca */ /* 0x000fd600000e0000 */
[----:B------:R-:W-:-:S04]  /*1060*/  UISETP.NE.AND UP0, UPT, UR4, URZ, UPT ;  /* 0x000000ff0400728c */ /* 0x000fc8000bf05270 */
[----:B------:R-:W-:-:S04]  /*1070*/  UISETP.EQ.OR UP0, UPT, UR6, URZ, !UP0 ;  /* 0x000000ff0600728c */ /* 0x000fc8000c702670 */
[----:B------:R-:W-:Y:S02]  /*1080*/  USEL UR5, URZ, 0x1, !UP0 ;  /* 0x00000001ff057887 */ /* 0x000fe4000c000000 */
[----:B------:R-:W-:-:S04]  /*1090*/  UISETP.NE.AND UP0, UPT, UR4, URZ, UPT ;  /* 0x000000ff0400728c */ /* 0x000fc8000bf05270 */
[----:B------:R-:W-:Y:S02]  /*10a0*/  USEL UR4, URZ, 0x2, UP0 ;  /* 0x00000002ff047887 */ /* 0x000fe40008000000 */
[----:B------:R-:W-:-:S04]  /*10b0*/  UISETP.NE.AND UP0, UPT, UR6, 0x1, UPT ;  /* 0x000000010600788c */ /* 0x000fc8000bf05270 */
[----:B------:R-:W-:-:S04]  /*10c0*/  USEL UR4, UR4, 0x2, UP0 ;  /* 0x0000000204047887 */ /* 0x000fc80008000000 */
[----:B------:R-:W-:-:S06]  /*10d0*/  UIADD3 UR4, UPT, UPT, UR5, UR4, URZ ;  /* 0x0000000405047290 */ /* 0x000fcc000fffe0ff */
[----:B------:R-:W-:-:S07]  /*10e0*/  IMAD.U32 R0, RZ, RZ, UR4 ;  /* 0x00000004ff007e24 */ /* 0x000fce000f8e00ff */
.L_x_17:
[----:B------:R-:W1:Y:S01]  /*10f0*/  S2UR UR53, SR_CTAID.Z ;  /* 0x00000000003579c3 */ /* 0x000e620000002700 */
[----:B------:R-:W-:-:S09]  /*1100*/  UISETP.GE.AND UP0, UPT, UR19, 0x1, UPT ;  /* 0x000000011300788c */ /* 0x000fd2000bf06270 */
[----:B------:R-:W-:Y:S05]  /*1110*/  BRA.U !UP0, `(.L_x_18) ;  /* 0x0000000108d47547 */ /* 0x000fea000b800000 */
[----:B------:R-:W2:Y:S01]  /*1120*/  LDCU.128 UR12, c[0x0][0xc10] ;  /* 0x00018200ff0c77ac */ /* 0x000ea20008000c00 */
[----:B------:R-:W3:Y:S01]  /*1130*/  LDCU UR20, c[0x0][0xc0c] ;  /* 0x00018180ff1477ac */ /* 0x000ee20008000800 */
[----:B------:R-:W4:Y:S01]  /*1140*/  LDCU UR6, c[0x0][0x370] ;  /* 0x00006e00ff0677ac */ /* 0x000f220008000800 */
[----:B------:R-:W1:Y:S01]  /*1150*/  LDCU UR7, c[0x0][0x374] ;  /* 0x00006e80ff0777ac */ /* 0x000e620008000800 */
[----:B------:R-:W1:Y:S01]  /*1160*/  LDCU UR21, c[0x0][0xc20] ;  /* 0x00018400ff1577ac */ /* 0x000e620008000800 */
[----:B--2---:R-:W-:Y:S02]  /*1170*/  UIMAD.WIDE.U32 UR4, UR51, UR12, URZ ;  /* 0x0000000c330472a5 */ /* 0x004fe4000f8e00ff */
[----:B---3--:R-:W-:Y:S01]  /*1180*/  UISETP.NE.AND UP0, UPT, UR20, 0x1, UPT ;  /* 0x000000011400788c */ /* 0x008fe2000bf05270 */
[----:B------:R-:W2:Y:S01]  /*1190*/  LDCU.64 UR8, c[0x0][0xc28] ;  /* 0x00018500ff0877ac */ /* 0x000ea20008000a00 */
[----:B----4-:R-:W-:-:S03]  /*11a0*/  UIMAD.WIDE.U32 UR10, UR6, UR12, URZ ;  /* 0x0000000c060a72a5 */ /* 0x010fc6000f8e00ff */
[----:B------:R-:W-:Y:S01]  /*11b0*/  UMOV UR4, UR5 ;  /* 0x0000000500047c82 */ /* 0x000fe20008000000 */
[----:B------:R-:W-:Y:S02]  /*11c0*/  UISETP.NE.AND UP2, UPT, UR19, 0x1, UPT ;  /* 0x000000011300788c */ /* 0x000fe4000bf45270 */
[----:B------:R-:W-:Y:S01]  /*11d0*/  USHF.R.U32.HI UR4, URZ, UR13, UR4 ;  /* 0x0000000dff047299 */ /* 0x000fe20008011604 */
[----:B------:R-:W-:Y:S01]  /*11e0*/  UMOV UR10, UR11 ;  /* 0x0000000b000a7c82 */ /* 0x000fe20008000000 */
[----:B------:R-:W-:Y:S02]  /*11f0*/  UIMAD.WIDE.U32 UR16, UR23, UR15, URZ ;  /* 0x0000000f171072a5 */ /* 0x000fe4000f8e00ff */
[----:B------:R-:W-:Y:S02]  /*1200*/  USEL UR5, UR51, UR4, !UP0 ;  /* 0x0000000433057287 */ /* 0x000fe4000c000000 */
[----:B------:R-:W-:Y:S02]  /*1210*/  @UP0 USHF.R.U32.HI UR6, URZ, UR13, UR10 ;  /* 0x0000000dff060299 */ /* 0x000fe4000801160a */
[----:B------:R-:W-:-:S02]  /*1220*/  UISETP.NE.AND UP0, UPT, UR14, 0x1, UPT ;  /* 0x000000010e00788c */ /* 0x000fc4000bf05270 */
[----:B-1----:R-:W-:Y:S02]  /*1230*/  UIMAD.WIDE.U32 UR10, UR7, UR15, URZ ;  /* 0x0000000f070a72a5 */ /* 0x002fe4000f8e00ff */
[----:B--2---:R-:W-:Y:S01]  /*1240*/  UIMAD.WIDE.U32 UR12, UR6, UR8, URZ ;  /* 0x00000008060c72a5 */ /* 0x004fe2000f8e00ff */
[----:B------:R-:W-:Y:S02]  /*1250*/  UMOV UR4, UR17 ;  /* 0x0000001100047c82 */ /* 0x000fe40008000000 */
[----:B------:R-:W-:Y:S02]  /*1260*/  USHF.R.U32.HI UR4, URZ, UR21, UR4 ;  /* 0x00000015ff047299 */ /* 0x000fe40008011604 */
[----:B------:R-:W-:Y:S02]  /*1270*/  UMOV UR10, UR11 ;  /* 0x0000000b000a7c82 */ /* 0x000fe40008000000 */
[----:B------:R-:W-:Y:S01]  /*1280*/  UMOV UR12, UR13 ;  /* 0x0000000d000c7c82 */ /* 0x000fe20008000000 */
[----:B------:R-:W-:-:S02]  /*1290*/  @UP0 USHF.R.U32.HI UR7, URZ, UR21, UR10 ;  /* 0x00000015ff070299 */ /* 0x000fc4000801160a */
[----:B------:R-:W-:Y:S02]  /*12a0*/  USEL UR4, UR23, UR4, !UP0 ;  /* 0x0000000417047287 */ /* 0x000fe4000c000000 */
[----:B------:R-:W-:Y:S02]  /*12b0*/  UIMAD.WIDE.U32 UR10, UR7, UR8, URZ ;  /* 0x00000008070a72a5 */ /* 0x000fe4000f8e00ff */
[----:B------:R-:W-:Y:S02]  /*12c0*/  @UP2 USHF.R.U32.HI UR6, URZ, UR9, UR12 ;  /* 0x00000009ff062299 */ /* 0x000fe4000801160c */
[----:B------:R-:W-:-:S03]  /*12d0*/  UIMAD.WIDE.U32 UR12, UR4, UR8, URZ ;  /* 0x00000008040c72a5 */ /* 0x000fc6000f8e00ff */
[----:B------:R-:W-:Y:S02]  /*12e0*/  UMOV UR10, UR11 ;  /* 0x0000000b000a7c82 */ /* 0x000fe40008000000 */
[----:B------:R-:W-:Y:S02]  /*12f0*/  @UP2 USHF.R.U32.HI UR7, URZ, UR9, UR10 ;  /* 0x00000009ff072299 */ /* 0x000fe4000801160a */
[----:B------:R-:W-:Y:S02]  /*1300*/  UIMAD UR10, UR6, UR19, URZ ;  /* 0x00000013060a72a4 */ /* 0x000fe4000f8e02ff */
[----:B------:R-:W-:-:S04]  /*1310*/  UIMAD UR7, UR7, UR19, URZ ;  /* 0x00000013070772a4 */ /* 0x000fc8000f8e02ff */
[----:B------:R-:W-:-:S03]  /*1320*/  UISETP.GE.AND UP0, UPT, UR4, UR7, UPT ;  /* 0x000000070400728c */ /* 0x000fc6000bf06270 */
[----:B------:R-:W-:Y:S01]  /*1330*/  UMOV UR7, UR13 ;  /* 0x0000000d00077c82 */ /* 0x000fe20008000000 */
[----:B------:R-:W-:Y:S02]  /*1340*/  UISETP.GE.OR UP0, UPT, UR5, UR10, UP0 ;  /* 0x0000000a0500728c */ /* 0x000fe40008706670 */
[----:B------:R-:W-:Y:S02]  /*1350*/  UIMAD.WIDE.U32 UR10, UR5, UR8, URZ ;  /* 0x00000008050a72a5 */ /* 0x000fe4000f8e00ff */
[----:B------:R-:W-:Y:S02]  /*1360*/  USHF.R.U32.HI UR7, URZ, UR9, UR7 ;  /* 0x00000009ff077299 */ /* 0x000fe40008011607 */
[----:B------:R-:W-:Y:S02]  /*1370*/  UIADD3 UR10, UPT, UPT, -UR4, URZ, URZ ;  /* 0x000000ff040a7290 */ /* 0x000fe4000fffe1ff */
[----:B------:R-:W-:Y:S02]  /*1380*/  USEL UR7, UR4, UR7, !UP2 ;  /* 0x0000000704077287 */ /* 0x000fe4000d000000 */
[----:B------:R-:W-:Y:S01]  /*1390*/  UIMAD UR10, UR14, UR10, UR23 ;  /* 0x0000000a0e0a72a4 */ /* 0x000fe2000f8e0217 */
[----:B------:R-:W-:Y:S01]  /*13a0*/  @!UP0 UMOV UR8, UR11 ;  /* 0x0000000b00088c82 */ /* 0x000fe20008000000 */
[----:B------:R-:W-:-:S02]  /*13b0*/  UIADD3 UR11, UPT, UPT, -UR5, URZ, URZ ;  /* 0x000000ff050b7290 */ /* 0x000fc4000fffe1ff */
[----:B------:R-:W-:Y:S02]  /*13c0*/  @!UP0 USHF.R.U32.HI UR8, URZ, UR9, UR8 ;  /* 0x00000009ff088299 */ /* 0x000fe40008011608 */
[----:B------:R-:W-:Y:S02]  /*13d0*/  UIADD3 UR9, UPT, UPT, -UR7, URZ, URZ ;  /* 0x000000ff07097290 */ /* 0x000fe4000fffe1ff */
[----:B------:R-:W-:Y:S02]  /*13e0*/  @!UP0 USEL UR8, UR5, UR8, !UP2 ;  /* 0x0000000805088287 */ /* 0x000fe4000d000000 */
[----:B------:R-:W-:Y:S02]  /*13f0*/  UIMAD UR9, UR19, UR9, UR4 ;  /* 0x00000009130972a4 */ /* 0x000fe4000f8e0204 */
[----:B------:R-:W-:Y:S02]  /*1400*/  @!UP0 UIADD3 UR7, UPT, UPT, UR7, -UR8, URZ ;  /* 0x8000000807078290 */ /* 0x000fe4000fffe0ff */
[----:B------:R-:W-:-:S02]  /*1410*/  @!UP0 UIMAD UR6, UR9, UR6, UR8 ;  /* 0x00000006090682a4 */ /* 0x000fc4000f8e0208 */
[----:B------:R-:W-:Y:S02]  /*1420*/  @!UP0 UIMAD UR4, UR7, UR19, UR5 ;  /* 0x00000013070482a4 */ /* 0x000fe4000f8e0205 */
[----:B------:R-:W-:Y:S02]  /*1430*/  UIMAD UR51, UR20, UR11, UR51 ;  /* 0x0000000b143372a4 */ /* 0x000fe4000f8e0233 */
[----:B------:R-:W-:Y:S01]  /*1440*/  UIMAD UR23, UR4, UR14, UR10 ;  /* 0x0000000e041772a4 */ /* 0x000fe2000f8e020a */
[----:B------:R-:W-:Y:S02]  /*1450*/  @!UP0 UMOV UR5, UR6 ;  /* 0x0000000600058c82 */ /* 0x000fe40008000000 */
[----:B------:R-:W-:-:S12]  /*1460*/  UIMAD UR51, UR5, UR20, UR51 ;  /* 0x00000014053372a4 */ /* 0x000fd8000f8e0233 */
.L_x_18:
[----:B------:R-:W-:-:S09]  /*1470*/  UISETP.NE.AND UP0, UPT, UR22, 0x1, UPT ;  /* 0x000000011600788c */ /* 0x000fd2000bf05270 */
[----:B------:R-:W-:Y:S05]  /*1480*/  BRA.U UP0, `(.L_x_19) ;  /* 0x0000000100407547 */ /* 0x000fea000b800000 */
[----:B------:R-:W2:Y:S01]  /*1490*/  LDCU.128 UR8, c[0x0][0xc10] ;  /* 0x00018200ff0877ac */ /* 0x000ea20008000c00 */
[----:B------:R-:W3:Y:S01]  /*14a0*/  LDCU UR12, c[0x0][0xc0c] ;  /* 0x00018180ff0c77ac */ /* 0x000ee20008000800 */
[----:B------:R-:W4:Y:S01]  /*14b0*/  LDCU UR13, c[0x0][0xc20] ;  /* 0x00018400ff0d77ac */ /* 0x000f220008000800 */
[----:B--2---:R-:W-:Y:S02]  /*14c0*/  UIMAD.WIDE.U32 UR4, UR51, UR8, URZ ;  /* 0x00000008330472a5 */ /* 0x004fe4000f8e00ff */
[----:B------:R-:W-:Y:S02]  /*14d0*/  UIMAD.WIDE.U32 UR6, UR23, UR11, URZ ;  /* 0x0000000b170672a5 */ /* 0x000fe4000f8e00ff */
[----:B---3--:R-:W-:Y:S02]  /*14e0*/  UISETP.NE.AND UP0, UPT, UR12, 0x1, UPT ;  /* 0x000000010c00788c */ /* 0x008fe4000bf05270 */
[----:B------:R-:W-:-:S03]  /*14f0*/  USHF.R.U32.HI UR5, URZ, UR9, UR5 ;  /* 0x00000009ff057299 */ /* 0x000fc60008011605 */
[----:B------:R-:W-:Y:S01]  /*1500*/  UMOV UR4, UR7 ;  /* 0x0000000700047c82 */ /* 0x000fe20008000000 */
[----:B------:R-:W-:Y:S02]  /*1510*/  USEL UR5, UR51, UR5, !UP0 ;  /* 0x0000000533057287 */ /* 0x000fe4000c000000 */
[----:B------:R-:W-:Y:S02]  /*1520*/  UISETP.NE.AND UP0, UPT, UR10, 0x1, UPT ;  /* 0x000000010a00788c */ /* 0x000fe4000bf05270 */
[----:B----4-:R-:W-:-:S04]  /*1530*/  USHF.R.U32.HI UR4, URZ, UR13, UR4 ;  /* 0x0000000dff047299 */ /* 0x010fc80008011604 */
[----:B------:R-:W-:-:S04]  /*1540*/  USEL UR4, UR23, UR4, !UP0 ;  /* 0x0000000417047287 */ /* 0x000fc8000c000000 */
[----:B------:R-:W-:Y:S02]  /*1550*/  UIADD3 UR6, UPT, UPT, UR5, -UR4, URZ ;  /* 0x8000000405067290 */ /* 0x000fe4000fffe0ff */
[----:B------:R-:W-:Y:S02]  /*1560*/  UIADD3 UR4, UPT, UPT, -UR5, UR4, URZ ;  /* 0x0000000405047290 */ /* 0x000fe4000fffe1ff */
[----:B------:R-:W-:Y:S02]  /*1570*/  UIMAD UR23, UR6, UR10, UR23 ;  /* 0x0000000a061772a4 */ /* 0x000fe4000f8e0217 */
[----:B------:R-:W-:-:S12]  /*1580*/  UIMAD UR51, UR4, UR12, UR51 ;  /* 0x0000000c043372a4 */ /* 0x000fd8000f8e0233 */
.L_x_19:
[----:B------:R-:W-:Y:S01]  /*1590*/  UISETP.NE.AND UP0, UPT, UR18, 0x2, UPT ;  /* 0x000000021200788c */ /* 0x000fe2000bf05270 */
[----:B------:R-:W-:Y:S09]  /*15a0*/  BRA.U !UP6, `(.L_x_20) ;  /* 0x000000010e0c7547 */ /* 0x000ff2000b800000 */
[----:B------:R-:W-:Y:S01]  /*15b0*/  UCGABAR_WAIT ;  /* 0x0000000000007dc7 */ /* 0x000fe20008000000 */
[----:B------:R-:W-:Y:S01]  /*15c0*/  CCTL.IVALL ;  /* 0x00000000ff00798f */ /* 0x000fe20002000000 */
[----:B------:R-:W-:Y:S05]  /*15d0*/  BRA `(.L_x_21) ;  /* 0x0000000000047947 */ /* 0x000fea0003800000 */
.L_x_20:
[----:B------:R-:W-:Y:S06]  /*15e0*/  BAR.SYNC.DEFER_BLOCKING 0x0 ;  /* 0x0000000000007b1d */ /* 0x000fec0000010000 */
.L_x_21:
[----:B------:R-:W-:Y:S05]  /*15f0*/  BRA.U UP0, `(.L_x_22) ;  /* 0x0000001d009c7547 */ /* 0x000fea000b800000 */
[----:B------:R-:W2:Y:S01]  /*1600*/  LDCU UR5, c[0x0][0x388] ;  /* 0x00007100ff0577ac */ /* 0x000ea20008000800 */
[----:B------:R-:W3:Y:S01]  /*1610*/  S2UR UR9, SR_CgaCtaId ;  /* 0x00000000000979c3 */ /* 0x000ee20000008800 */
[----:B------:R-:W-:Y:S01]  /*1620*/  PLOP3.LUT P1, PT, PT, PT, UP3, 0x80, 0x8 ;  /* 0x000000000008781c */ /* 0x000fe20003f2f038 */
[----:B------:R-:W-:Y:S01]  /*1630*/  IMAD.MOV.U32 R3, RZ, RZ, 0x1 ;  /* 0x00000001ff037424 */ /* 0x000fe200078e00ff */
[----:B------:R-:W4:Y:S01]  /*1640*/  LDCU UR8, c[0x0][0x38c] ;  /* 0x00007180ff0877ac */ /* 0x000f220008000800 */
[----:B------:R-:W-:Y:S01]  /*1650*/  ISETP.EQ.OR P2, PT, R2, RZ, P3 ;  /* 0x000000ff0200720c */ /* 0x000fe20001f42670 */
[----:B------:R-:W-:Y:S01]  /*1660*/  IMAD.MOV.U32 R2, RZ, RZ, RZ ;  /* 0x000000ffff027224 */ /* 0x000fe200078e00ff */
[----:B------:R-:W-:Y:S01]  /*1670*/  PLOP3.LUT P1, PT, P1, PT, PT, 0x8, 0x80 ;  /* 0x000000000080781c */ /* 0x000fe20000f2e170 */
[----:B------:R-:W4:Y:S01]  /*1680*/  LDCU.64 UR6, c[0x0][0x390] ;  /* 0x00007200ff0677ac */ /* 0x000f220008000a00 */
[----:B------:R-:W-:Y:S02]  /*1690*/  UISETP.NE.AND UP1, UPT, UR18, URZ, UPT ;  /* 0x000000ff1200728c */ /* 0x000fe4000bf25270 */
[----:B------:R-:W-:Y:S01]  /*16a0*/  USEL UR37, URZ, 0x1, UP4 ;  /* 0x00000001ff257887 */ /* 0x000fe2000a000000 */
[----:B------:R-:W4:Y:S01]  /*16b0*/  LDCU UR54, c[0x0][0x370] ;  /* 0x00006e00ff3677ac */ /* 0x000f220008000800 */
[----:B--2---:R-:W-:Y:S01]  /*16c0*/  UIADD3 UR5, UPT, UPT, UR5, 0x3f, URZ ;  /* 0x0000003f05057890 */ /* 0x004fe2000fffe0ff */
[----:B------:R-:W2:Y:S03]  /*16d0*/  LDCU.64 UR44, c[0x0][0x348] ;  /* 0x00006900ff2c77ac */ /* 0x000ea60008000a00 */
[----:B------:R-:W-:Y:S01]  /*16e0*/  USHF.R.S32.HI UR4, URZ, 0x1f, UR5 ;  /* 0x0000001fff047899 */ /* 0x000fe20008011405 */
[----:B-1----:R-:W1:Y:S03]  /*16f0*/  LDCU UR53, c[0x0][0x374] ;  /* 0x00006e80ff3577ac */ /* 0x002e660008000800 */
[----:B------:R-:W-:-:S02]  /*1700*/  ULEA.HI UR4, UR4, UR5, URZ, 0x6 ;  /* 0x0000000504047291 */ /* 0x000fc4000f8f30ff */
[----:B---3--:R-:W-:Y:S02]  /*1710*/  USHF.L.U32 UR5, UR9, 0x5, URZ ;  /* 0x0000000509057899 */ /* 0x008fe400080006ff */
[----:B------:R-:W-:Y:S02]  /*1720*/  USHF.R.S32.HI UR4, URZ, 0x6, UR4 ;  /* 0x00000006ff047899 */ /* 0x000fe40008011404 */
[----:B------:R-:W-:Y:S02]  /*1730*/  ULOP3.LUT UR57, UR5, 0x20, URZ, 0xe2, !UPT ;  /* 0x0000002005397892 */ /* 0x000fe4000f8ee2ff */
[----:B----4-:R-:W-:Y:S02]  /*1740*/  UIMAD UR4, UR4, UR8, URZ ;  /* 0x00000008040472a4 */ /* 0x010fe4000f8e02ff */
[----:B------:R-:W-:Y:S02]  /*1750*/  USEL UR37, UR37, 0x2, UP1 ;  /* 0x0000000225257887 */ /* 0x000fe40008800000 */
[----:B------:R-:W-:Y:S01]  /*1760*/  UIMAD UR4, UR4, UR6, URZ ;  /* 0x00000006040472a4 */ /* 0x000fe2000f8e02ff */
[----:B------:R-:W-:Y:S01]  /*1770*/  UMOV UR30, URZ ;  /* 0x000000ff001e7c82 */ /* 0x000fe20008000000 */
[----:B------:R-:W-:-:S02]  /*1780*/  UMOV UR31, URZ ;  /* 0x000000ff001f7c82 */ /* 0x000fc40008000000 */
[----:B------:R-:W-:Y:S01]  /*1790*/  UIMAD UR55, UR4, UR7, URZ ;  /* 0x00000007043772a4 */ /* 0x000fe2000f8e02ff */
[----:B------:R-:W-:-:S03]  /*17a0*/  UMOV UR42, URZ ;  /* 0x000000ff002a7c82 */ /* 0x000fc60008000000 */
[----:B------:R-:W-:Y:S02]  /*17b0*/  UISETP.NE.AND UP2, UPT, UR55, URZ, UPT ;  /* 0x000000ff3700728c */ /* 0x000fe4000bf45270 */
[----:B------:R-:W-:-:S04]  /*17c0*/  UISETP.LT.U32.AND UP0, UPT, UR55, 0xd, UPT ;  /* 0x0000000d3700788c */ /* 0x000fc8000bf01070 */
[----:B------:R-:W-:-:S04]  /*17d0*/  USEL UR4, UR55, 0xd, UP0 ;  /* 0x0000000d37047887 */ /* 0x000fc80008000000 */
[----:B------:R-:W-:Y:S02]  /*17e0*/  UIADD3 UR5, UPT, UPT, UR4, -0x1, URZ ;  /* 0xffffffff04057890 */ /* 0x000fe4000fffe0ff */
[----:B------:R-:W-:Y:S02]  /*17f0*/  @!UP2 UIADD3 UR5, UPT, UPT, UR4, URZ, URZ ;  /* 0x000000ff0405a290 */ /* 0x000fe4000fffe0ff */
[----:B------:R-:W-:Y:S02]  /*1800*/  UIADD3 UR52, UPT, UPT, UR55, -UR4, URZ ;  /* 0x8000000437347290 */ /* 0x000fe4000fffe0ff */
[----:B-12---:R-:W-:-:S12]  /*1810*/  UIADD3 UR56, UPT, UPT, UR5, 0x1, URZ ;  /* 0x0000000105387890 */ /* 0x006fd8000fffe0ff */
.L_x_40:
[----:B------:R-:W1:Y:S01]  /*1820*/  S2UR UR29, SR_CgaCtaId ;  /* 0x00000000001d79c3 */ /* 0x000e620000008800 */
[----:B------:R-:W-:Y:S01]  /*1830*/  UMOV UR4, 0x400 ;  /* 0x0000040000047882 */ /* 0x000fe20000000000 */
[----:B------:R-:W-:Y:S01]  /*1840*/  SHF.L.U32 R0, R3, 0x1f, RZ ;  /* 0x0000001f03007819 */ /* 0x000fe200000006ff */
[----:B------:R-:W-:Y:S02]  /*1850*/  UISETP.NE.AND UP0, UPT, UR55, URZ, UPT ;  /* 0x000000ff3700728c */ /* 0x000fe4000bf05270 */
[----:B------:R-:W-:Y:S02]  /*1860*/  USHF.L.U32 UR43, UR51, 0x6, URZ ;  /* 0x00000006332b7899 */ /* 0x000fe400080006ff */
[----:B------:R-:W-:Y:S01]  /*1870*/  ULEA UR19, UR23, UR57, 0x6 ;  /* 0x0000003917137291 */ /* 0x000fe2000f8e30ff */
[----:B------:R-:W-:Y:S01]  /*1880*/  UMOV UR26, URZ ;  /* 0x000000ff001a7c82 */ /* 0x000fe20008000000 */
[----:B------:R-:W-:Y:S01]  /*1890*/  UMOV UR22, URZ ;  /* 0x000000ff00167c82 */ /* 0x000fe20008000000 */
[----:B------:R-:W-:Y:S01]  /*18a0*/  UMOV UR21, URZ ;  /* 0x000000ff00157c82 */ /* 0x000fe20008000000 */
[----:B------:R-:W-:Y:S01]  /*18b0*/  UMOV UR20, URZ ;  /* 0x000000ff00147c82 */ /* 0x000fe20008000000 */
[----:B-1----:R-:W-:-:S04]  /*18c0*/  ULEA UR29, UR29, UR4, 0x18 ;  /* 0x000000041d1d7291 */ /* 0x002fc8000f8ec0ff */
[----:B------:R-:W-:-:S09]  /*18d0*/  ULEA UR4, UR30, UR29, 0x3 ;  /* 0x0000001d1e047291 */ /* 0x000fd2000f8e18ff */
[----:B------:R1:W2:Y:S01]  /*18e0*/  SYNCS.PHASECHK.TRANS64.TRYWAIT P0, [UR4+0x68], R0 ;  /* 0x00006800ff0075a7 */ /* 0x0002a20008001104 */
[----:B------:R-:W-:Y:S05]  /*18f0*/  BRA.U !UP0, `(.L_x_23) ;  /* 0x0000000508a87547 */ /* 0x000fea000b800000 */
[----:B------:R-:W3:Y:S01]  /*1900*/  LDCU.128 UR12, c[0x0][0x480] ;  /* 0x00009000ff0c77ac */ /* 0x000ee20008000c00 */
[----:B------:R-:W4:Y:S01]  /*1910*/  LDCU.128 UR8, c[0x0][0x490] ;  /* 0x00009200ff0877ac */ /* 0x000f220008000c00 */
[----:B------:R-:W1:Y:S01]  /*1920*/  LDCU.64 UR20, c[0x0][0x4c0] ;  /* 0x00009800ff1477ac */ /* 0x000e620008000a00 */
[----:B------:R-:W1:Y:S01]  /*1930*/  LDCU.64 UR16, c[0x0][0x4f0] ;  /* 0x00009e00ff1077ac */ /* 0x000e620008000a00 */
[----:B------:R-:W1:Y:S01]  /*1940*/  LDCU UR18, c[0x0][0x4c8] ;  /* 0x00009900ff1277ac */ /* 0x000e620008000800 */
[----:B---3--:R-:W-:Y:S02]  /*1950*/  UIMAD.WIDE.U32 UR4, UR43, UR13, URZ ;  /* 0x0000000d2b0472a5 */ /* 0x008fe4000f8e00ff */
[----:B------:R-:W-:Y:S02]  /*1960*/  UISETP.NE.AND UP0, UPT, UR12, 0x1, UPT ;  /* 0x000000010c00788c */ /* 0x000fe4000bf05270 */
[----:B------:R-:W-:Y:S01]  /*1970*/  USHF.R.U32.HI UR5, URZ, UR14, UR5 ;  /* 0x0000000eff057299 */ /* 0x000fe20008011605 */
[----:B------:R-:W3:Y:S03]  /*1980*/  LDCU UR51, c[0x0][0x38c] ;  /* 0x00007180ff3377ac */ /* 0x000ee60008000800 */
[----:B------:R-:W-:-:S02]  /*1990*/  USEL UR5, UR43, UR5, !UP0 ;  /* 0x000000052b057287 */ /* 0x000fc4000c000000 */
[----:B------:R-:W-:Y:S02]  /*19a0*/  UISETP.NE.AND UP0, UPT, UR15, 0x1, UPT ;  /* 0x000000010f00788c */ /* 0x000fe4000bf05270 */
[----:B----4-:R-:W-:Y:S01]  /*19b0*/  UIMAD.WIDE.U32 UR6, UR5, UR8, URZ ;  /* 0x00000008050672a5 */ /* 0x010fe2000f8e00ff */
[----:B------:R-:W4:Y:S01]  /*19c0*/  LDCU UR8, c[0x0][0x4a0] ;  /* 0x00009400ff0877ac */ /* 0x000f220008000800 */
[----:B------:R-:W1:Y:S05]  /*19d0*/  LDCU UR23, c[0x0][0x4cc] ;  /* 0x00009980ff1777ac */ /* 0x000e6a0008000800 */
[----:B------:R-:W-:Y:S01]  /*19e0*/  UMOV UR4, UR7 ;  /* 0x0000000700047c82 */ /* 0x000fe20008000000 */
[----:B------:R-:W1:Y:S01]  /*19f0*/  LDCU.64 UR40, c[0x0][0x390] ;  /* 0x00007200ff2877ac */ /* 0x000e620008000a00 */
[----:B------:R-:W-:Y:S01]  /*1a00*/  USHF.R.U32.HI UR4, URZ, UR9, UR4 ;  /* 0x00000009ff047299 */ /* 0x000fe20008011604 */
[----:B------:R-:W1:Y:S03]  /*1a10*/  LDCU UR9, c[0x0][0x4ec] ;  /* 0x00009d80ff0977ac */ /* 0x000e660008000800 */
[----:B------:R-:W-:-:S02]  /*1a20*/  USEL UR4, UR5, UR4, !UP0 ;  /* 0x0000000405047287 */ /* 0x000fc4000c000000 */
[----:B------:R-:W-:Y:S02]  /*1a30*/  UISETP.NE.AND UP0, UPT, UR10, 0x1, UPT ;  /* 0x000000010a00788c */ /* 0x000fe4000bf05270 */
[----:B------:R-:W-:Y:S01]  /*1a40*/  UIMAD.WIDE.U32 UR6, UR4, UR11, URZ ;  /* 0x0000000b040672a5 */ /* 0x000fe2000f8e00ff */
[----:B------:R-:W1:Y:S01]  /*1a50*/  LDCU.64 UR24, c[0x0][0x4d0] ;  /* 0x00009a00ff1877ac */ /* 0x000e620008000a00 */
[----:B------:R-:W-:-:S05]  /*1a60*/  UIADD3 UR42, UPT, UPT, UR56, UR31, URZ ;  /* 0x0000001f382a7290 */ /* 0x000fca000fffe0ff */
[----:B------:R-:W-:Y:S01]  /*1a70*/  UMOV UR6, UR7 ;  /* 0x0000000700067c82 */ /* 0x000fe20008000000 */
[----:B------:R-:W-:Y:S02]  /*1a80*/  UIADD3 UR7, UPT, UPT, -UR4, URZ, URZ ;  /* 0x000000ff04077290 */ /* 0x000fe4000fffe1ff */
[----:B----4-:R-:W-:Y:S02]  /*1a90*/  USHF.R.U32.HI UR6, URZ, UR8, UR6 ;  /* 0x00000008ff067299 */ /* 0x010fe40008011606 */
[----:B------:R-:W-:Y:S02]  /*1aa0*/  UIADD3 UR8, UPT, UPT, -UR5, URZ, URZ ;  /* 0x000000ff05087290 */ /* 0x000fe4000fffe1ff */
[----:B------:R-:W-:Y:S02]  /*1ab0*/  USEL UR14, UR4, UR6, !UP0 ;  /* 0x00000006040e7287 */ /* 0x000fe4000c000000 */
[----:B------:R-:W-:Y:S02]  /*1ac0*/  UIMAD UR7, UR15, UR7, UR5 ;  /* 0x000000070f0772a4 */ /* 0x000fe4000f8e0205 */
[----:B------:R-:W-:-:S02]  /*1ad0*/  UIADD3 UR6, UPT, UPT, -UR14, URZ, URZ ;  /* 0x000000ff0e067290 */ /* 0x000fc4000fffe1ff */
[----:B------:R-:W-:Y:S02]  /*1ae0*/  UIMAD UR8, UR12, UR8, UR43 ;  /* 0x000000080c0872a4 */ /* 0x000fe4000f8e022b */
[----:B------:R-:W-:Y:S02]  /*1af0*/  UIMAD UR13, UR10, UR6, UR4 ;  /* 0x000000060a0d72a4 */ /* 0x000fe4000f8e0204 */
[----:B-1----:R-:W-:Y:S02]  /*1b00*/  UIMAD UR11, UR8, UR20, UR9 ;  /* 0x00000014080b72a4 */ /* 0x002fe4000f8e0209 */
[----:B------:R-:W-:Y:S01]  /*1b10*/  UIMAD UR12, UR7, UR21, UR16 ;  /* 0x00000015070c72a4 */ /* 0x000fe2000f8e0210 */
[----:B------:R-:W1:Y:S02]  /*1b20*/  LDCU.64 UR4, c[0x0][0x4f8] ;  /* 0x00009f00ff0477ac */ /* 0x000e640008000a00 */
[----:B------:R-:W4:Y:S01]  /*1b30*/  LDCU UR6, c[0x0][0x500] ;  /* 0x0000a000ff0677ac */ /* 0x000f220008000800 */
[----:B------:R-:W-:Y:S01]  /*1b40*/  UIMAD UR13, UR13, UR18, UR17 ;  /* 0x000000120d0d72a4 */ /* 0x000fe2000f8e0211 */
[----:B------:R-:W-:Y:S01]  /*1b50*/  UMOV UR26, URZ ;  /* 0x000000ff001a7c82 */ /* 0x000fe20008000000 */
[----:B------:R-:W-:Y:S01]  /*1b60*/  UMOV UR7, UR30 ;  /* 0x0000001e00077c82 */ /* 0x000fe20008000000 */
[----:B------:R-:W-:Y:S01]  /*1b70*/  UMOV UR20, URZ ;  /* 0x000000ff00147c82 */ /* 0x000fe20008000000 */
[----:B------:R-:W-:Y:S01]  /*1b80*/  UMOV UR21, URZ ;  /* 0x000000ff00157c82 */ /* 0x000fe20008000000 */
[----:B---3--:R-:W-:-:S07]  /*1b90*/  UMOV UR22, URZ ;  /* 0x000000ff00167c82 */ /* 0x008fce0008000000 */
.L_x_29:
[----:B------:R-:W-:Y:S01]  /*1ba0*/  @!P3 MOV R4, 0x4000 ;  /* 0x000040000004b802 */ /* 0x000fe20000000f00 */
[----:B------:R-:W-:Y:S01]  /*1bb0*/  ULEA UR9, UR7, UR29, 0x3 ;  /* 0x0000001d07097291 */ /* 0x000fe2000f8e18ff */
[----:B--2---:R-:W-:Y:S11]  /*1bc0*/  @P0 BRA `(.L_x_24) ;  /* 0x00000000000c0947 */ /* 0x004ff60003800000 */
[----:B------:R-:W-:Y:S04]  /*1bd0*/  SHF.L.U32 R5, R3, 0x1f, RZ ;  /* 0x0000001f03057819 */ /* 0x000fe800000006ff */
[----:B------:R-:W2:Y:S02]  /*1be0*/  SYNCS.PHASECHK.TRANS64.TRYWAIT P0, [UR9+0x68], R5 ;  /* 0x00006805ff0075a7 */ /* 0x000ea40008001109 */
[----:B--2---:R-:W-:Y:S05]  /*1bf0*/  @!P0 BRA `(.L_x_25) ;  /* 0x0000006400388947 */ /* 0x004fea0003800000 */
.L_x_24:
[----:B------:R3:W-:Y:S01]  /*1c00*/  @!P3 SYNCS.ARRIVE.TRANS64 RZ, [UR9], R4 ;  /* 0x00000004ffffb9a7 */ /* 0x0007e20008000009 */
[----:B------:R-:W-:Y:S04]  /*1c10*/  ULOP3.LUT UR8, UR37, 0x2, URZ, 0xfc, !UPT ;  /* 0x0000000225087892 */ /* 0x000fe8000f8efcff */
[----:B------:R-:W-:Y:S09]  /*1c20*/  UISETP.NE.AND UP0, UPT, UR8, 0x2, UPT ;  /* 0x000000020800788c */ /* 0x000ff2000bf05270 */
[----:B------:R-:W-:Y:S05]  /*1c30*/  BRA.U UP0, `(.L_x_26) ;  /* 0x0000000100047547 */ /* 0x000fea000b800000 */
[----:B-1--4-:R-:W-:Y:S05]  /*1c40*/  BPT.TRAP 0x1 ;  /* 0x000000040000795c */ /* 0x012fea0000300000 */
.L_x_26:
[----:B------:R-:W-:Y:S04]  /*1c50*/  BSSY.RECONVERGENT B0, `(.L_x_27) ;  /* 0x0000003000007945 */ /* 0x000fe80003800200 */
[----:B------:R-:W-:Y:S05]  /*1c60*/  @P2 BRA `(.L_x_28) ;  /* 0x0000000000042947 */ /* 0x000fea0003800000 */
[----:B-1--4-:R-:W-:Y:S05]  /*1c70*/  BPT.TRAP 0x1 ;  /* 0x000000040000795c */ /* 0x012fea0000300000 */
.L_x_28:
[----:B-1--4-:R-:W-:Y:S05]  /*1c80*/  BSYNC.RECONVERGENT B0 ;  /* 0x0000000000007941 */ /* 0x012fea0003800200 */
.L_x_27:
[----:B------:R-:W-:Y:S02]  /*1c90*/  UIADD3 UR8, UPT, UPT, UR7, 0x1, URZ ;  /* 0x0000000107087890 */ /* 0x000fe4000fffe0ff */
[----:B------:R-:W-:Y:S02]  /*1ca0*/  UIMAD UR15, UR20, UR23, UR4 ;  /* 0x00000017140f72a4 */ /* 0x000fe4000f8e0204 */
[----:B------:R-:W-:Y:S02]  /*1cb0*/  UISETP.NE.AND UP0, UPT, UR8, 0xd, UPT ;  /* 0x0000000d0800788c */ /* 0x000fe4000bf05270 */
[----:B------:R-:W-:Y:S02]  /*1cc0*/  ULEA UR16, UR7, UR38, 0xc ;  /* 0x0000002607107291 */ /* 0x000fe4000f8e60ff */
[----:B------:R-:W-:Y:S02]  /*1cd0*/  USEL UR10, URZ, 0x1, UP0 ;  /* 0x00000001ff0a7887 */ /* 0x000fe40008000000 */
[----:B------:R-:W-:Y:S02]  /*1ce0*/  USEL UR30, UR8, URZ, UP0 ;  /* 0x000000ff081e7287 */ /* 0x000fe40008000000 */
[----:B------:R-:W-:Y:S02]  /*1cf0*/  ULEA UR17, UR7, UR29, 0xd ;  /* 0x0000001d07117291 */ /* 0x000fe4000f8e68ff */
[----:B------:R-:W-:Y:S01]  /*1d00*/  ULEA UR8, UR30, UR29, 0x3 ;  /* 0x0000001d1e087291 */ /* 0x000fe2000f8e18ff */
[----:B------:R-:W-:Y:S01]  /*1d10*/  LOP3.LUT R3, R3, UR10, RZ, 0x3c, !PT ;  /* 0x0000000a03037c12 */ /* 0x000fe2000f8e3cff */
[----:B------:R-:W-:Y:S02]  /*1d20*/  UIADD3 UR34, UP0, UPT, UR44, 0x80, URZ ;  /* 0x000000802c227890 */ /* 0x000fe4000ff1e0ff */
[----:B------:R-:W-:Y:S01]  /*1d30*/  USHF.L.U32 UR10, UR26, 0x6, URZ ;  /* 0x000000061a0a7899 */ /* 0x000fe200080006ff */
[----:B--2---:R-:W-:Y:S01]  /*1d40*/  SHF.L.U32 R0, R3, 0x1f, RZ ;  /* 0x0000001f03007819 */ /* 0x004fe200000006ff */
[----:B------:R-:W-:Y:S02]  /*1d50*/  UIADD3.X UR35, UPT, UPT, URZ, UR45, URZ, UP0, !UPT ;  /* 0x0000002dff237290 */ /* 0x000fe400087fe4ff */
[----:B------:R-:W-:Y:S01]  /*1d60*/  UIADD3 UR32, UP3, UPT, UR44, 0x200, URZ ;  /* 0x000002002c207890 */ /* 0x000fe2000ff7e0ff */
[----:B------:R1:W2:Y:S01]  /*1d70*/  SYNCS.PHASECHK.TRANS64.TRYWAIT P0, [UR8+0x68], R0 ;  /* 0x00006800ff0075a7 */ /* 0x0002a20008001108 */
[----:B------:R-:W-:Y:S02]  /*1d80*/  UIMAD UR8, UR21, UR24, UR5 ;  /* 0x00000018150872a4 */ /* 0x000fe4000f8e0205 */
[----:B------:R-:W-:Y:S02]  /*1d90*/  UIMAD UR7, UR22, UR25, UR6 ;  /* 0x00000019160772a4 */ /* 0x000fe4000f8e0206 */
[----:B------:R-:W-:Y:S02]  /*1da0*/  ULEA UR15, UR8, UR15, 0x5 ;  /* 0x0000000f080f7291 */ /* 0x000fe4000f8e28ff */
[----:B------:R-:W-:Y:S02]  /*1db0*/  UIADD3 UR8, UPT, UPT, UR17, 0x3400, URZ ;  /* 0x0000340011087890 */ /* 0x000fe4000fffe0ff */
[----:B------:R-:W-:Y:S02]  /*1dc0*/  ULEA UR7, UR7, UR15, 0xa ;  /* 0x0000000f07077291 */ /* 0x000fe4000f8e50ff */
[----:B------:R-:W-:Y:S02]  /*1dd0*/  ULEA UR16, UR16, UR29, 0x1 ;  /* 0x0000001d10107291 */ /* 0x000fe4000f8e08ff */
[----:B------:R-:W-:Y:S02]  /*1de0*/  UPRMT UR7, UR7, 0x5410, URZ ;  /* 0x0000541007077896 */ /* 0x000fe400080000ff */
[----:B------:R-:W-:Y:S02]  /*1df0*/  UIADD3.X UR33, UPT, UPT, URZ, UR45, URZ, UP3, !UPT ;  /* 0x0000002dff217290 */ /* 0x000fe40009ffe4ff */
[----:B------:R-:W-:Y:S02]  /*1e00*/  UIADD3 UR16, UPT, UPT, UR16, 0x1d400, URZ ;  /* 0x0001d40010107890 */ /* 0x000fe4000fffe0ff */
[----:B------:R-:W-:Y:S02]  /*1e10*/  UIADD3 UR36, UPT, UPT, UR20, 0x1, URZ ;  /* 0x0000000114247890 */ /* 0x000fe4000fffe0ff */
[----:B------:R-:W-:Y:S01]  /*1e20*/  UIADD3 UR28, UPT, UPT, UR21, 0x1, URZ ;  /* 0x00000001151c7890 */ /* 0x000fe2000fffe0ff */
[----:B------:R4:W-:Y:S01]  /*1e30*/  UTMALDG.5D.IM2COL [UR8], [UR34], UR7 ;  /* 0x00000008220073b4 */ /* 0x0009e20008060007 */
[----:B------:R-:W-:Y:S02]  /*1e40*/  UISETP.NE.AND UP2, UPT, UR36, UR51, UPT ;  /* 0x000000332400728c */ /* 0x000fe4000bf45270 */
[----:B------:R-:W-:Y:S02]  /*1e50*/  UIADD3 UR27, UPT, UPT, UR22, 0x1, URZ ;  /* 0x00000001161b7890 */ /* 0x000fe4000fffe0ff */
[----:B------:R-:W-:Y:S01]  /*1e60*/  UIADD3 UR31, UPT, UPT, UR31, 0x1, URZ ;  /* 0x000000011f1f7890 */ /* 0x000fe2000fffe0ff */
[----:B------:R-:W-:Y:S01]  /*1e70*/  UMOV UR48, 0x30000 ;  /* 0x0003000000307882 */ /* 0x000fe20000000000 */
[----:B------:R-:W-:Y:S01]  /*1e80*/  UMOV UR46, 0x0 ;  /* 0x00000000002e7882 */ /* 0x000fe20000000000 */
[----:B------:R-:W-:Y:S01]  /*1e90*/  UMOV UR47, 0x10000000 ;  /* 0x10000000002f7882 */ /* 0x000fe20000000000 */
[----:B------:R-:W-:Y:S01]  /*1ea0*/  UMOV UR17, UR9 ;  /* 0x0000000900117c82 */ /* 0x000fe20008000000 */
[----:B------:R-:W-:Y:S02]  /*1eb0*/  UMOV UR18, UR10 ;  /* 0x0000000a00127c82 */ /* 0x000fe40008000000 */
[----:B------:R-:W-:Y:S01]  /*1ec0*/  @UP2 UIADD3 UR28, UPT, UPT, UR21, URZ, URZ ;  /* 0x000000ff151c2290 */ /* 0x000fe2000fffe0ff */
[----:B------:R3:W-:Y:S03]  /*1ed0*/  UTMALDG.5D.MULTICAST [UR16], [UR32], UR48, desc[UR46] ;  /* 0x00002e10200073b4 */ /* 0x0007e60008021830 */
[----:B------:R-:W-:Y:S11]  /*1ee0*/  UISETP.NE.AND UP1, UPT, UR28, UR40, UPT ;  /* 0x000000281c00728c */ /* 0x000ff6000bf25270 */
[----:B------:R-:W-:Y:S04]  /*1ef0*/  @UP1 UIADD3 UR27, UPT, UPT, UR22, URZ, URZ ;  /* 0x000000ff161b1290 */ /* 0x000fe8000fffe0ff */
[----:B------:R-:W-:Y:S02]  /*1f00*/  UISETP.NE.AND UP0, UPT, UR27, UR41, UPT ;  /* 0x000000291b00728c */ /* 0x000fe4000bf05270 */
[----:B----4-:R-:W-:Y:S09]  /*1f10*/  UIADD3 UR8, UPT, UPT, UR26, 0x1, URZ ;  /* 0x000000011a087890 */ /* 0x010ff2000fffe0ff */
[----:B------:R-:W-:Y:S01]  /*1f20*/  @UP0 UIADD3 UR8, UPT, UPT, UR26, URZ, URZ ;  /* 0x000000ff1a080290 */ /* 0x000fe2000fffe0ff */
[----:B------:R-:W-:Y:S06]  /*1f30*/  UMOV UR7, UR30 ;  /* 0x0000001e00077c82 */ /* 0x000fec0008000000 */
[----:B------:R-:W-:Y:S01]  /*1f40*/  UMOV UR26, UR8 ;  /* 0x00000008001a7c82 */ /* 0x000fe20008000000 */
[----:B---3--:R-:W-:Y:S02]  /*1f50*/  USEL UR22, UR27, URZ, UP0 ;  /* 0x000000ff1b167287 */ /* 0x008fe40008000000 */
[----:B------:R-:W-:Y:S02]  /*1f60*/  UISETP.NE.AND UP0, UPT, UR31, UR42, UPT ;  /* 0x0000002a1f00728c */ /* 0x000fe4000bf05270 */
[----:B------:R-:W-:Y:S02]  /*1f70*/  USEL UR20, UR36, URZ, UP2 ;  /* 0x000000ff24147287 */ /* 0x000fe40009000000 */
[----:B------:R-:W-:Y:S05]  /*1f80*/  USEL UR21, UR28, URZ, UP1 ;  /* 0x000000ff1c157287 */ /* 0x000fea0008800000 */
[----:B-1----:R-:W-:Y:S07]  /*1f90*/  BRA.U UP0, `(.L_x_29) ;  /* 0xfffffffd00007547 */ /* 0x002fee000b83ffff */
.L_x_23:
[----:B------:R-:W-:Y:S01]  /*1fa0*/  ULEA UR4, UR30, UR29, 0x3 ;  /* 0x0000001d1e047291 */ /* 0x000fe2000f8e18ff */
[----:B-1----:R-:W-:Y:S01]  /*1fb0*/  SHF.L.U32 R0, R3, 0x1f, RZ ;  /* 0x0000001f03007819 */ /* 0x002fe200000006ff */
[----:B------:R-:W-:Y:S01]  /*1fc0*/  @!P1 SYNCS.ARRIVE.TRANS64.A1T0 RZ, [UR29+0x108], RZ ;  /* 0x000108ffffff99a7 */ /* 0x000fe2000810001d */
[----:B------:R-:W-:-:S06]  /*1fd0*/  UISETP.GE.AND UP0, UPT, UR52, 0x1, UPT ;  /* 0x000000013400788c */ /* 0x000fcc000bf06270 */
[----:B--2---:R1:W2:Y:S03]  /*1fe0*/  SYNCS.PHASECHK.TRANS64.TRYWAIT P0, [UR4+0x68], R0 ;  /* 0x00006800ff0075a7 */ /* 0x0042a60008001104 */
[----:B------:R-:W-:Y:S05]  /*1ff0*/  BRA.U !UP0, `(.L_x_30) ;  /* 0x0000000508a07547 */ /* 0x000fea000b800000 */
[----:B------:R-:W3:Y:S01]  /*2000*/  LDCU.128 UR8, c[0x0][0x480] ;  /* 0x00009000ff0877ac */ /* 0x000ee20008000c00 */
[----:B------:R-:W4:Y:S01]  /*2010*/  LDCU.128 UR32, c[0x0][0x490] ;  /* 0x00009200ff2077ac */ /* 0x000f220008000c00 */
[----:B------:R-:W1:Y:S01]  /*2020*/  LDCU UR13, c[0x0][0x4c8] ;  /* 0x00009900ff0d77ac */ /* 0x000e620008000800 */
        /* <DEDUP_REMOVED lines=14> */
[----:B------:R-:W4:Y:S03]  /*2110*/  LDCU.64 UR32, c[0x0][0x4c0] ;  /* 0x00009800ff2077ac */ /* 0x000f260008000a00 */
[----:B------:R-:W-:-:S02]  /*2120*/  USEL UR4, UR5, UR4, !UP0 ;  /* 0x0000000405047287 */ /* 0x000fc4000c000000 */
[----:B------:R-:W-:Y:S02]  /*2130*/  UISETP.NE.AND UP0, UPT, UR34, 0x1, UPT ;  /* 0x000000012200788c */ /* 0x000fe4000bf05270 */
[----:B------:R-:W-:Y:S01]  /*2140*/  UIMAD.WIDE.U32 UR6, UR4, UR35, URZ ;  /* 0x00000023040672a5 */ /* 0x000fe2000f8e00ff */
[----:B------:R-:W1:Y:S01]  /*2150*/  LDCU.64 UR24, c[0x0][0x4d0] ;  /* 0x00009a00ff1877ac */ /* 0x000e620008000a00 */
[----:B------:R-:W-:-:S05]  /*2160*/  UIADD3 UR42, UPT, UPT, UR52, UR42, URZ ;  /* 0x0000002a342a7290 */ /* 0x000fca000fffe0ff */
[----:B------:R-:W-:Y:S01]  /*2170*/  UMOV UR6, UR7 ;  /* 0x0000000700067c82 */ /* 0x000fe20008000000 */
[----:B------:R-:W-:Y:S02]  /*2180*/  UIADD3 UR7, UPT, UPT, -UR5, URZ, URZ ;  /* 0x000000ff05077290 */ /* 0x000fe4000fffe1ff */
[----:B---3--:R-:W-:Y:S02]  /*2190*/  USHF.R.U32.HI UR6, URZ, UR9, UR6 ;  /* 0x00000009ff067299 */ /* 0x008fe40008011606 */
[----:B------:R-:W-:Y:S02]  /*21a0*/  UIMAD UR7, UR8, UR7, UR43 ;  /* 0x00000007080772a4 */ /* 0x000fe4000f8e022b */
[----:B------:R-:W-:Y:S02]  /*21b0*/  USEL UR14, UR4, UR6, !UP0 ;  /* 0x00000006040e7287 */ /* 0x000fe4000c000000 */
[----:B------:R-:W-:Y:S02]  /*21c0*/  UIADD3 UR6, UPT, UPT, -UR4, URZ, URZ ;  /* 0x000000ff04067290 */ /* 0x000fe4000fffe1ff */
[----:B------:R-:W-:-:S02]  /*21d0*/  UIADD3 UR9, UPT, UPT, -UR14, URZ, URZ ;  /* 0x000000ff0e097290 */ /* 0x000fc4000fffe1ff */
[----:B------:R-:W-:Y:S02]  /*21e0*/  UIMAD UR12, UR11, UR6, UR5 ;  /* 0x000000060b0c72a4 */ /* 0x000fe4000f8e0205 */
[----:B------:R-:W-:Y:S02]  /*21f0*/  UIMAD UR9, UR34, UR9, UR4 ;  /* 0x00000009220972a4 */ /* 0x000fe4000f8e0204 */
[----:B----4-:R-:W-:Y:S01]  /*2200*/  UIMAD UR11, UR7, UR32, UR10 ;  /* 0x00000020070b72a4 */ /* 0x010fe2000f8e020a */
[----:B------:R-:W3:Y:S02]  /*2210*/  LDCU.64 UR4, c[0x0][0x4f8] ;  /* 0x00009f00ff0477ac */ /* 0x000ee40008000a00 */
[----:B------:R-:W4:Y:S01]  /*2220*/  LDCU UR6, c[0x0][0x500] ;  /* 0x0000a000ff0677ac */ /* 0x000f220008000800 */
[----:B-1----:R-:W-:Y:S02]  /*2230*/  UIMAD UR12, UR12, UR33, UR16 ;  /* 0x000000210c0c72a4 */ /* 0x002fe4000f8e0210 */
[----:B------:R-:W-:Y:S01]  /*2240*/  UIMAD UR13, UR9, UR13, UR17 ;  /* 0x0000000d090d72a4 */ /* 0x000fe2000f8e0211 */
[----:B------:R-:W-:Y:S01]  /*2250*/  UMOV UR36, UR52 ;  /* 0x0000003400247c82 */ /* 0x000fe20008000000 */
[----:B------:R-:W-:-:S10]  /*2260*/  UMOV UR7, UR30 ;  /* 0x0000001e00077c82 */ /* 0x000fd40008000000 */
.L_x_36:
[----:B------:R-:W-:Y:S01]  /*2270*/  @!P3 MOV R4, 0x4000 ;  /* 0x000040000004b802 */ /* 0x000fe20000000f00 */
[----:B------:R-:W-:Y:S01]  /*2280*/  ULEA UR9, UR7, UR29, 0x3 ;  /* 0x0000001d07097291 */ /* 0x000fe2000f8e18ff */
[----:B--23--:R-:W-:Y:S11]  /*2290*/  @P0 BRA `(.L_x_31) ;  /* 0x00000000000c0947 */ /* 0x00cff60003800000 */
[----:B------:R-:W-:Y:S04]  /*22a0*/  SHF.L.U32 R5, R3, 0x1f, RZ ;  /* 0x0000001f03057819 */ /* 0x000fe800000006ff */
[----:B------:R-:W1:Y:S02]  /*22b0*/  SYNCS.PHASECHK.TRANS64.TRYWAIT P0, [UR9+0x68], R5 ;  /* 0x00006805ff0075a7 */ /* 0x000e640008001109 */
[----:B-1----:R-:W-:Y:S05]  /*22c0*/  @!P0 BRA `(.L_x_32) ;  /* 0x0000005c009c8947 */ /* 0x002fea0003800000 */
.L_x_31:
[----:B------:R2:W-:Y:S01]  /*22d0*/  @!P3 SYNCS.ARRIVE.TRANS64 RZ, [UR9], R4 ;  /* 0x00000004ffffb9a7 */ /* 0x0005e20008000009 */
[----:B------:R-:W-:Y:S04]  /*22e0*/  ULOP3.LUT UR8, UR37, 0x2, URZ, 0xfc, !UPT ;  /* 0x0000000225087892 */ /* 0x000fe8000f8efcff */
[----:B------:R-:W-:Y:S09]  /*22f0*/  UISETP.NE.AND UP0, UPT, UR8, 0x2, UPT ;  /* 0x000000020800788c */ /* 0x000ff2000bf05270 */
[----:B------:R-:W-:Y:S05]  /*2300*/  BRA.U UP0, `(.L_x_33) ;  /* 0x0000000100047547 */ /* 0x000fea000b800000 */
[----:B---34-:R-:W-:Y:S05]  /*2310*/  BPT.TRAP 0x1 ;  /* 0x000000040000795c */ /* 0x018fea0000300000 */
.L_x_33:
[----:B------:R-:W-:Y:S04]  /*2320*/  BSSY.RECONVERGENT B0, `(.L_x_34) ;  /* 0x0000003000007945 */ /* 0x000fe80003800200 */
[----:B------:R-:W-:Y:S05]  /*2330*/  @P2 BRA `(.L_x_35) ;  /* 0x0000000000042947 */ /* 0x000fea0003800000 */
[----:B---34-:R-:W-:Y:S05]  /*2340*/  BPT.TRAP 0x1 ;  /* 0x000000040000795c */ /* 0x018fea0000300000 */
.L_x_35:
[----:B---34-:R-:W-:Y:S05]  /*2350*/  BSYNC.RECONVERGENT B0 ;  /* 0x0000000000007941 */ /* 0x018fea0003800200 */
.L_x_34:
[----:B------:R-:W-:Y:S02]  /*2360*/  UIADD3 UR8, UPT, UPT, UR7, 0x1, URZ ;  /* 0x0000000107087890 */ /* 0x000fe4000fffe0ff */
[----:B------:R-:W-:Y:S02]  /*2370*/  UIMAD UR16, UR20, UR23, UR4 ;  /* 0x00000017141072a4 */ /* 0x000fe4000f8e0204 */
[----:B------:R-:W-:Y:S02]  /*2380*/  UISETP.NE.AND UP0, UPT, UR8, 0xd, UPT ;  /* 0x0000000d0800788c */ /* 0x000fe4000bf05270 */
[----:B------:R-:W-:Y:S02]  /*2390*/  UIMAD UR15, UR21, UR24, UR5 ;  /* 0x00000018150f72a4 */ /* 0x000fe4000f8e0205 */
[----:B------:R-:W-:Y:S02]  /*23a0*/  USEL UR10, URZ, 0x1, UP0 ;  /* 0x00000001ff0a7887 */ /* 0x000fe40008000000 */
[----:B------:R-:W-:Y:S02]  /*23b0*/  USEL UR30, UR8, URZ, UP0 ;  /* 0x000000ff081e7287 */ /* 0x000fe40008000000 */
[----:B------:R-:W-:Y:S02]  /*23c0*/  ULEA UR18, UR7, UR38, 0xc ;  /* 0x0000002607127291 */ /* 0x000fe4000f8e60ff */
[----:B------:R-:W-:Y:S01]  /*23d0*/  ULEA UR8, UR30, UR29, 0x3 ;  /* 0x0000001d1e087291 */ /* 0x000fe2000f8e18ff */
[----:B------:R-:W-:Y:S01]  /*23e0*/  LOP3.LUT R3, R3, UR10, RZ, 0x3c, !PT ;  /* 0x0000000a03037c12 */ /* 0x000fe2000f8e3cff */
[----:B------:R-:W-:Y:S02]  /*23f0*/  ULEA UR15, UR15, UR16, 0x5 ;  /* 0x000000100f0f7291 */ /* 0x000fe4000f8e28ff */
[----:B------:R-:W-:Y:S01]  /*2400*/  UIADD3 UR34, UP0, UPT, UR44, 0x80, URZ ;  /* 0x000000802c227890 */ /* 0x000fe2000ff1e0ff */
[----:B-1----:R-:W-:Y:S01]  /*2410*/  SHF.L.U32 R0, R3, 0x1f, RZ ;  /* 0x0000001f03007819 */ /* 0x002fe200000006ff */
[----:B------:R-:W-:Y:S02]  /*2420*/  USHF.L.U32 UR10, UR26, 0x6, URZ ;  /* 0x000000061a0a7899 */ /* 0x000fe400080006ff */
[----:B------:R-:W-:Y:S01]  /*2430*/  UIADD3.X UR35, UPT, UPT, URZ, UR45, URZ, UP0, !UPT ;  /* 0x0000002dff237290 */ /* 0x000fe200087fe4ff */
[----:B------:R1:W3:Y:S01]  /*2440*/  SYNCS.PHASECHK.TRANS64.TRYWAIT P0, [UR8+0x68], R0 ;  /* 0x00006800ff0075a7 */ /* 0x0002e20008001108 */
[----:B------:R-:W-:Y:S02]  /*2450*/  ULEA UR8, UR7, UR29, 0xd ;  /* 0x0000001d07087291 */ /* 0x000fe4000f8e68ff */
[----:B------:R-:W-:Y:S02]  /*2460*/  UIMAD UR7, UR22, UR25, UR6 ;  /* 0x00000019160772a4 */ /* 0x000fe4000f8e0206 */
[----:B------:R-:W-:Y:S02]  /*2470*/  UIADD3 UR8, UPT, UPT, UR8, 0x3400, URZ ;  /* 0x0000340008087890 */ /* 0x000fe4000fffe0ff */
[----:B------:R-:W-:Y:S02]  /*2480*/  ULEA UR7, UR7, UR15, 0xa ;  /* 0x0000000f07077291 */ /* 0x000fe4000f8e50ff */
[----:B------:R-:W-:Y:S02]  /*2490*/  UIADD3 UR32, UP3, UPT, UR44, 0x200, URZ ;  /* 0x000002002c207890 */ /* 0x000fe4000ff7e0ff */
[----:B------:R-:W-:Y:S02]  /*24a0*/  UPRMT UR7, UR7, 0x5410, URZ ;  /* 0x0000541007077896 */ /* 0x000fe400080000ff */
[----:B------:R-:W-:Y:S02]  /*24b0*/  ULEA UR18, UR18, UR29, 0x1 ;  /* 0x0000001d12127291 */ /* 0x000fe4000f8e08ff */
[----:B------:R-:W-:Y:S02]  /*24c0*/  UIADD3.X UR33, UPT, UPT, URZ, UR45, URZ, UP3, !UPT ;  /* 0x0000002dff217290 */ /* 0x000fe40009ffe4ff */
[----:B------:R-:W-:Y:S02]  /*24d0*/  UIADD3 UR16, UPT, UPT, UR18, 0x1d400, URZ ;  /* 0x0001d40012107890 */ /* 0x000fe4000fffe0ff */
[----:B------:R-:W-:Y:S01]  /*24e0*/  UIADD3 UR31, UPT, UPT, UR20, 0x1, URZ ;  /* 0x00000001141f7890 */ /* 0x000fe2000fffe0ff */
[----:B------:R4:W-:Y:S01]  /*24f0*/  UTMALDG.5D.IM2COL [UR8], [UR34], UR7 ;  /* 0x00000008220073b4 */ /* 0x0009e20008060007 */
[----:B------:R-:W-:Y:S02]  /*2500*/  UIADD3 UR28, UPT, UPT, UR21, 0x1, URZ ;  /* 0x00000001151c7890 */ /* 0x000fe4000fffe0ff */
[----:B------:R-:W-:Y:S02]  /*2510*/  UISETP.NE.AND UP2, UPT, UR31, UR48, UPT ;  /* 0x000000301f00728c */ /* 0x000fe4000bf45270 */
[----:B------:R-:W-:Y:S01]  /*2520*/  UIADD3 UR27, UPT, UPT, UR22, 0x1, URZ ;  /* 0x00000001161b7890 */ /* 0x000fe2000fffe0ff */
[----:B------:R-:W-:Y:S01]  /*2530*/  UMOV UR43, 0x30000 ;  /* 0x00030000002b7882 */ /* 0x000fe20000000000 */
[----:B------:R-:W-:Y:S01]  /*2540*/  UMOV UR46, 0x0 ;  /* 0x00000000002e7882 */ /* 0x000fe20000000000 */
[----:B------:R-:W-:Y:S01]  /*2550*/  UMOV UR47, 0x10000000 ;  /* 0x10000000002f7882 */ /* 0x000fe20000000000 */
[----:B------:R-:W-:Y:S01]  /*2560*/  UMOV UR17, UR9 ;  /* 0x0000000900117c82 */ /* 0x000fe20008000000 */
[----:B------:R-:W-:Y:S02]  /*2570*/  UMOV UR18, UR10 ;  /* 0x0000000a00127c82 */ /* 0x000fe40008000000 */
[----:B------:R2:W-:Y:S02]  /*2580*/  UTMALDG.5D.MULTICAST [UR16], [UR32], UR43, desc[UR46] ;  /* 0x00002e10200073b4 */ /* 0x0005e4000802182b */
[----:B------:R-:W-:Y:S04]  /*2590*/  @UP2 UIADD3 UR28, UPT, UPT, UR21, URZ, URZ ;  /* 0x000000ff151c2290 */ /* 0x000fe8000fffe0ff */
[----:B------:R-:W-:Y:S11]  /*25a0*/  UISETP.NE.AND UP1, UPT, UR28, UR40, UPT ;  /* 0x000000281c00728c */ /* 0x000ff6000bf25270 */
[----:B------:R-:W-:Y:S04]  /*25b0*/  @UP1 UIADD3 UR27, UPT, UPT, UR22, URZ, URZ ;  /* 0x000000ff161b1290 */ /* 0x000fe8000fffe0ff */
[----:B------:R-:W-:Y:S02]  /*25c0*/  UISETP.NE.AND UP0, UPT, UR27, UR41, UPT ;  /* 0x000000291b00728c */ /* 0x000fe4000bf05270 */
[----:B----4-:R-:W-:Y:S02]  /*25d0*/  UIADD3 UR8, UPT, UPT, UR26, 0x1, URZ ;  /* 0x000000011a087890 */ /* 0x010fe4000fffe0ff */
[----:B------:R-:W-:Y:S07]  /*25e0*/  UIADD3 UR7, UPT, UPT, UR36, -0x1, URZ ;  /* 0xffffffff24077890 */ /* 0x000fee000fffe0ff */
[----:B------:R-:W-:Y:S07]  /*25f0*/  @UP0 UIADD3 UR8, UPT, UPT, UR26, URZ, URZ ;  /* 0x000000ff1a080290 */ /* 0x000fee000fffe0ff */
[----:B------:R-:W-:Y:S01]  /*2600*/  UMOV UR26, UR8 ;  /* 0x00000008001a7c82 */ /* 0x000fe20008000000 */
[----:B--2---:R-:W-:Y:S02]  /*2610*/  USEL UR22, UR27, URZ, UP0 ;  /* 0x000000ff1b167287 */ /* 0x004fe40008000000 */
[----:B------:R-:W-:Y:S02]  /*2620*/  UISETP.GT.U32.AND UP0, UPT, UR36, 0x1, UPT ;  /* 0x000000012400788c */ /* 0x000fe4000bf04070 */
[----:B------:R-:W-:Y:S02]  /*2630*/  USEL UR20, UR31, URZ, UP2 ;  /* 0x000000ff1f147287 */ /* 0x000fe40009000000 */
[----:B------:R-:W-:Y:S01]  /*2640*/  USEL UR21, UR28, URZ, UP1 ;  /* 0x000000ff1c157287 */ /* 0x000fe20008800000 */
[----:B------:R-:W-:Y:S01]  /*2650*/  UMOV UR36, UR7 ;  /* 0x0000000700247c82 */ /* 0x000fe20008000000 */
[----:B------:R-:W-:Y:S03]  /*2660*/  UMOV UR7, UR30 ;  /* 0x0000001e00077c82 */ /* 0x000fe60008000000 */
[----:B-1----:R-:W-:Y:S07]  /*2670*/  BRA.U UP0, `(.L_x_36) ;  /* 0xfffffff900fc7547 */ /* 0x002fee000b83ffff */
.L_x_30:
[----:B------:R-:W-:Y:S01]  /*2680*/  SHF.L.U32 R4, R2, 0x1f, RZ ;  /* 0x0000001f02047819 */ /* 0x000fe200000006ff */
[----:B------:R-:W-:-:S03]  /*2690*/  NOP ;  /* 0x0000000000007918 */ /* 0x000fc60000000000 */
[----:B--23--:R-:W2:Y:S02]  /*26a0*/  SYNCS.PHASECHK.TRANS64.TRYWAIT P0, [UR29+0x110], R4 ;  /* 0x00011004ff0075a7 */ /* 0x00cea4000800111d */
[----:B--2---:R-:W-:Y:S05]  /*26b0*/  @!P0 BRA `(.L_x_37) ;  /* 0x0000005800b88947 */ /* 0x004fea0003800000 */
.L_x_127:
[----:B-1----:R-:W1:Y:S01]  /*26c0*/  LDS.128 R4, [UR29+0x150] ;  /* 0x0001501dff047984 */ /* 0x002e620008000c00 */
[----:B------:R-:W-:Y:S02]  /*26d0*/  UIADD3 UR4, UPT, UPT, UR29, 0x118, URZ ;  /* 0x000001181d047890 */ /* 0x000fe4000fffe0ff */
[----:B------:R-:W-:Y:S01]  /*26e0*/  UISETP.GE.AND UP0, UPT, UR39, 0x1, UPT ;  /* 0x000000012700788c */ /* 0x000fe2000bf06270 */
[----:B------:R-:W-:Y:S01]  /*26f0*/  @!PT LDS RZ, [RZ] ;  /* 0x00000000fffff984 */ /* 0x000fe20000000800 */
[----:B------:R-:W-:Y:S01]  /*2700*/  @!PT LDS RZ, [RZ] ;  /* 0x00000000fffff984 */ /* 0x000fe20000000800 */
[----:B------:R-:W-:Y:S01]  /*2710*/  @!PT LDS RZ, [RZ] ;  /* 0x00000000fffff984 */ /* 0x000fe20000000800 */
[----:B------:R-:W-:Y:S01]  /*2720*/  @!PT LDS RZ, [RZ] ;  /* 0x00000000fffff984 */ /* 0x000fe20000000800 */
[----:B------:R2:W-:Y:S06]  /*2730*/  MEMBAR.ALL.CTA ;  /* 0x0000000000007992 */ /* 0x0005ec0000008000 */
[----:B--2---:R-:W2:Y:S01]  /*2740*/  FENCE.VIEW.ASYNC.S ;  /* 0x00000000000073c6 */ /* 0x004ea20000000000 */
[----:B------:R-:W-:-:S09]  /*2750*/  UPRMT UR4, URZ, 0x654, UR4 ;  /* 0x00000654ff047896 */ /* 0x000fd20008000004 */
[----:B--2---:R-:W-:Y:S01]  /*2760*/  SYNCS.ARRIVE.TRANS64.RED.A1T0 RZ, [UR4], RZ ;  /* 0x000000ffffff79a7 */ /* 0x004fe20008100404 */
[----:B-1----:R-:W-:-:S13]  /*2770*/  LOP3.LUT P0, RZ, R6, 0x1, RZ, 0xc0, !PT ;  /* 0x0000000106ff7812 */ /* 0x002fda000780c0ff */
[----:B------:R-:W-:Y:S01]  /*2780*/  VOTEU.ANY UP1, P0 ;  /* 0x0000000000ff7886 */ /* 0x000fe20000020100 */
[----:B------:R-:W-:-:S13]  /*2790*/  PLOP3.LUT P0, PT, PT, PT, UP1, 0x80, 0x8 ;  /* 0x000000000008781c */ /* 0x000fda0003f0f018 */
[----:B------:R-:W-:Y:S02]  /*27a0*/  @P0 MOV R0, R4 ;  /* 0x0000000400000202 */ /* 0x000fe40000000f00 */
[----:B------:R-:W-:Y:S02]  /*27b0*/  @P0 LOP3.LUT R4, R5, 0xffff, RZ, 0xc0, !PT ;  /* 0x0000ffff05040812 */ /* 0x000fe400078ec0ff */
[----:B------:R-:W-:Y:S02]  /*27c0*/  @P0 R2UR UR6, R0 ;  /* 0x00000000000602ca */ /* 0x000fe400000e0000 */
[----:B------:R-:W-:-:S11]  /*27d0*/  @P0 R2UR UR5, R4 ;  /* 0x00000000040502ca */ /* 0x000fd600000e0000 */
[----:B------:R-:W-:Y:S02]  /*27e0*/  @UP1 UMOV UR50, UR6 ;  /* 0x0000000600321c82 */ /* 0x000fe40008000000 */
[----:B------:R-:W-:Y:S01]  /*27f0*/  @UP1 UMOV UR49, UR5 ;  /* 0x0000000500311c82 */ /* 0x000fe20008000000 */
[----:B------:R-:W-:Y:S05]  /*2800*/  BRA.U !UP0, `(.L_x_38) ;  /* 0x0000000108d47547 */ /* 0x000fea000b800000 */
[----:B------:R-:W1:Y:S01]  /*2810*/  LDCU.128 UR16, c[0x0][0xc10] ;  /* 0x00018200ff1077ac */ /* 0x000e620008000c00 */
[----:B------:R-:W2:Y:S01]  /*2820*/  LDCU UR21, c[0x0][0xc20] ;  /* 0x00018400ff1577ac */ /* 0x000ea20008000800 */
[----:B------:R-:W3:Y:S01]  /*2830*/  LDCU UR20, c[0x0][0xc0c] ;  /* 0x00018180ff1477ac */ /* 0x000ee20008000800 */
[----:B------:R-:W4:Y:S01]  /*2840*/  LDCU.64 UR12, c[0x0][0xc28] ;  /* 0x00018500ff0c77ac */ /* 0x000f220008000a00 */
[----:B------:R-:W-:Y:S02]  /*2850*/  UISETP.NE.AND UP3, UPT, UR39, 0x1, UPT ;  /* 0x000000012700788c */ /* 0x000fe4000bf65270 */
[----:B-1----:R-:W-:Y:S02]  /*2860*/  UIMAD.WIDE.U32 UR4, UR53, UR19, URZ ;  /* 0x00000013350472a5 */ /* 0x002fe4000f8e00ff */
[----:B------:R-:W-:Y:S02]  /*2870*/  UIMAD.WIDE.U32 UR6, UR54, UR16, URZ ;  /* 0x00000010360672a5 */ /* 0x000fe4000f8e00ff */
[----:B------:R-:W-:-:S02]  /*2880*/  UISETP.NE.AND UP0, UPT, UR18, 0x1, UPT ;  /* 0x000000011200788c */ /* 0x000fc4000bf05270 */
[----:B------:R-:W-:Y:S01]  /*2890*/  UIMAD.WIDE.U32 UR14, UR49, UR19, URZ ;  /* 0x00000013310e72a5 */ /* 0x000fe2000f8e00ff */
[----:B------:R-:W-:Y:S01]  /*28a0*/  UMOV UR4, UR5 ;  /* 0x0000000500047c82 */ /* 0x000fe20008000000 */
[----:B---3--:R-:W-:Y:S02]  /*28b0*/  UISETP.NE.AND UP2, UPT, UR20, 0x1, UPT ;  /* 0x000000011400788c */ /* 0x008fe4000bf45270 */
[----:B--2---:R-:W-:Y:S02]  /*28c0*/  USHF.R.U32.HI UR5, URZ, UR21, UR4 ;  /* 0x00000015ff057299 */ /* 0x004fe40008011604 */
[----:B------:R-:W-:Y:S01]  /*28d0*/  UIMAD.WIDE.U32 UR10, UR50, UR16, URZ ;  /* 0x00000010320a72a5 */ /* 0x000fe2000f8e00ff */
[----:B------:R-:W-:Y:S01]  /*28e0*/  UMOV UR4, UR7 ;  /* 0x0000000700047c82 */ /* 0x000fe20008000000 */
[----:B------:R-:W-:Y:S02]  /*28f0*/  USEL UR5, UR53, UR5, !UP0 ;  /* 0x0000000535057287 */ /* 0x000fe4000c000000 */
[----:B------:R-:W-:-:S02]  /*2900*/  USHF.R.U32.HI UR4, URZ, UR17, UR4 ;  /* 0x00000011ff047299 */ /* 0x000fc40008011604 */
[----:B----4-:R-:W-:Y:S02]  /*2910*/  UIMAD.WIDE.U32 UR8, UR5, UR12, URZ ;  /* 0x0000000c050872a5 */ /* 0x010fe4000f8e00ff */
[----:B------:R-:W-:Y:S01]  /*2920*/  USEL UR6, UR54, UR4, !UP2 ;  /* 0x0000000436067287 */ /* 0x000fe2000d000000 */
[----:B------:R-:W-:Y:S02]  /*2930*/  UMOV UR10, UR11 ;  /* 0x0000000b000a7c82 */ /* 0x000fe40008000000 */
[----:B------:R-:W-:Y:S01]  /*2940*/  UMOV UR4, UR15 ;  /* 0x0000000f00047c82 */ /* 0x000fe20008000000 */
[----:B------:R-:W-:Y:S01]  /*2950*/  UIMAD.WIDE.U32 UR14, UR6, UR12, URZ ;  /* 0x0000000c060e72a5 */ /* 0x000fe2000f8e00ff */
[----:B------:R-:W-:Y:S01]  /*2960*/  UMOV UR8, UR9 ;  /* 0x0000000900087c82 */ /* 0x000fe20008000000 */
[----:B------:R-:W-:Y:S02]  /*2970*/  USHF.R.U32.HI UR4, URZ, UR21, UR4 ;  /* 0x00000015ff047299 */ /* 0x000fe40008011604 */
[----:B------:R-:W-:-:S03]  /*2980*/  @UP3 USHF.R.U32.HI UR5, URZ, UR13, UR8 ;  /* 0x0000000dff053299 */ /* 0x000fc60008011608 */
[----:B------:R-:W-:Y:S01]  /*2990*/  UMOV UR14, UR15 ;  /* 0x0000000f000e7c82 */ /* 0x000fe20008000000 */
[----:B------:R-:W-:Y:S02]  /*29a0*/  USHF.R.U32.HI UR17, URZ, UR17, UR10 ;  /* 0x00000011ff117299 */ /* 0x000fe4000801160a */
[----:B------:R-:W-:Y:S02]  /*29b0*/  USEL UR4, UR49, UR4, !UP0 ;  /* 0x0000000431047287 */ /* 0x000fe4000c000000 */
[----:B------:R-:W-:Y:S02]  /*29c0*/  @UP3 USHF.R.U32.HI UR6, URZ, UR13, UR14 ;  /* 0x0000000dff063299 */ /* 0x000fe4000801160e */
[----:B------:R-:W-:Y:S02]  /*29d0*/  UIMAD UR7, UR39, UR5, URZ ;  /* 0x00000005270772a4 */ /* 0x000fe4000f8e02ff */
[----:B------:R-:W-:Y:S02]  /*29e0*/  USEL UR5, UR50, UR17, !UP2 ;  /* 0x0000001132057287 */ /* 0x000fe4000d000000 */
[----:B------:R-:W-:-:S02]  /*29f0*/  UIMAD UR10, UR39, UR6, URZ ;  /* 0x00000006270a72a4 */ /* 0x000fc4000f8e02ff */
[----:B------:R-:W-:Y:S02]  /*2a00*/  UISETP.GE.AND UP0, UPT, UR4, UR7, UPT ;  /* 0x000000070400728c */ /* 0x000fe4000bf06270 */
[----:B------:R-:W-:Y:S02]  /*2a10*/  UIMAD.WIDE.U32 UR8, UR4, UR12, URZ ;  /* 0x0000000c040872a5 */ /* 0x000fe4000f8e00ff */
[----:B------:R-:W-:Y:S02]  /*2a20*/  UISETP.GE.OR UP0, UPT, UR5, UR10, UP0 ;  /* 0x0000000a0500728c */ /* 0x000fe40008706670 */
[----:B------:R-:W-:-:S03]  /*2a30*/  UIMAD.WIDE.U32 UR10, UR5, UR12, URZ ;  /* 0x0000000c050a72a5 */ /* 0x000fc6000f8e00ff */
[----:B------:R-:W-:Y:S01]  /*2a40*/  UMOV UR7, UR9 ;  /* 0x0000000900077c82 */ /* 0x000fe20008000000 */
[----:B------:R-:W-:Y:S02]  /*2a50*/  UIADD3 UR9, UPT, UPT, -UR4, URZ, URZ ;  /* 0x000000ff04097290 */ /* 0x000fe4000fffe1ff */
[----:B------:R-:W-:Y:S02]  /*2a60*/  USHF.R.U32.HI UR7, URZ, UR13, UR7 ;  /* 0x0000000dff077299 */ /* 0x000fe40008011607 */
[----:B------:R-:W-:Y:S02]  /*2a70*/  UIMAD UR10, UR18, UR9, UR49 ;  /* 0x00000009120a72a4 */ /* 0x000fe4000f8e0231 */
[----:B------:R-:W-:Y:S01]  /*2a80*/  USEL UR7, UR4, UR7, !UP3 ;  /* 0x0000000704077287 */ /* 0x000fe2000d800000 */
[----:B------:R-:W-:Y:S01]  /*2a90*/  @!UP0 UMOV UR8, UR11 ;  /* 0x0000000b00088c82 */ /* 0x000fe20008000000 */
[----:B------:R-:W-:Y:S02]  /*2aa0*/  UIADD3 UR11, UPT, UPT, -UR5, URZ, URZ ;  /* 0x000000ff050b7290 */ /* 0x000fe4000fffe1ff */
[----:B------:R-:W-:-:S02]  /*2ab0*/  @!UP0 USHF.R.U32.HI UR8, URZ, UR13, UR8 ;  /* 0x0000000dff088299 */ /* 0x000fc40008011608 */
[----:B------:R-:W-:Y:S02]  /*2ac0*/  UIADD3 UR9, UPT, UPT, -UR7, URZ, URZ ;  /* 0x000000ff07097290 */ /* 0x000fe4000fffe1ff */
[----:B------:R-:W-:Y:S02]  /*2ad0*/  @!UP0 USEL UR8, UR5, UR8, !UP3 ;  /* 0x0000000805088287 */ /* 0x000fe4000d800000 */
[----:B------:R-:W-:Y:S02]  /*2ae0*/  UIMAD UR9, UR39, UR9, UR4 ;  /* 0x00000009270972a4 */ /* 0x000fe4000f8e0204 */
[----:B------:R-:W-:Y:S02]  /*2af0*/  @!UP0 UIADD3 UR7, UPT, UPT, UR7, -UR8, URZ ;  /* 0x8000000807078290 */ /* 0x000fe4000fffe0ff */
[----:B------:R-:W-:Y:S02]  /*2b00*/  @!UP0 UIMAD UR8, UR9, UR6, UR8 ;  /* 0x00000006090882a4 */ /* 0x000fe4000f8e0208 */
[----:B------:R-:W-:-:S02]  /*2b10*/  @!UP0 UIMAD UR4, UR39, UR7, UR5 ;  /* 0x00000007270482a4 */ /* 0x000fc4000f8e0205 */
[----:B------:R-:W-:Y:S02]  /*2b20*/  UIMAD UR6, UR20, UR11, UR50 ;  /* 0x0000000b140672a4 */ /* 0x000fe4000f8e0232 */
[----:B------:R-:W-:Y:S01]  /*2b30*/  UIMAD UR49, UR4, UR18, UR10 ;  /* 0x00000012043172a4 */ /* 0x000fe2000f8e020a */
[----:B------:R-:W-:Y:S02]  /*2b40*/  @!UP0 UMOV UR5, UR8 ;  /* 0x0000000800058c82 */ /* 0x000fe40008000000 */
[----:B------:R-:W-:-:S12]  /*2b50*/  UIMAD UR50, UR5, UR20, UR6 ;  /* 0x00000014053272a4 */ /* 0x000fd8000f8e0206 */
.L_x_38:
[----:B------:R-:W1:Y:S02]  /*2b60*/  LDCU UR4, c[0x0][0xc30] ;  /* 0x00018600ff0477ac */ /* 0x000e640008000800 */
[----:B-1----:R-:W-:-:S09]  /*2b70*/  UISETP.NE.AND UP0, UPT, UR4, 0x1, UPT ;  /* 0x000000010400788c */ /* 0x002fd2000bf05270 */
[----:B------:R-:W-:Y:S05]  /*2b80*/  BRA.U UP0, `(.L_x_39) ;  /* 0x0000000100447547 */ /* 0x000fea000b800000 */
[----:B------:R-:W1:Y:S01]  /*2b90*/  LDCU.128 UR8, c[0x0][0xc10] ;  /* 0x00018200ff0877ac */ /* 0x000e620008000c00 */
[----:B------:R-:W2:Y:S01]  /*2ba0*/  LDCU UR12, c[0x0][0xc0c] ;  /* 0x00018180ff0c77ac */ /* 0x000ea20008000800 */
[----:B------:R-:W3:Y:S01]  /*2bb0*/  LDCU UR13, c[0x0][0xc20] ;  /* 0x00018400ff0d77ac */ /* 0x000ee20008000800 */
[----:B-1----:R-:W-:Y:S02]  /*2bc0*/  UIMAD.WIDE.U32 UR6, UR50, UR8, URZ ;  /* 0x00000008320672a5 */ /* 0x002fe4000f8e00ff */
[----:B------:R-:W-:Y:S02]  /*2bd0*/  UIMAD.WIDE.U32 UR4, UR49, UR11, URZ ;  /* 0x0000000b310472a5 */ /* 0x000fe4000f8e00ff */
[----:B--2---:R-:W-:Y:S02]  /*2be0*/  UISETP.NE.AND UP2, UPT, UR12, 0x1, UPT ;  /* 0x000000010c00788c */ /* 0x004fe4000bf45270 */
[----:B------:R-:W-:Y:S01]  /*2bf0*/  UISETP.NE.AND UP0, UPT, UR10, 0x1, UPT ;  /* 0x000000010a00788c */ /* 0x000fe2000bf05270 */
[----:B------:R-:W-:-:S02]  /*2c00*/  UMOV UR6, UR7 ;  /* 0x0000000700067c82 */ /* 0x000fc40008000000 */
[----:B------:R-:W-:Y:S01]  /*2c10*/  UMOV UR4, UR5 ;  /* 0x0000000500047c82 */ /* 0x000fe20008000000 */
[----:B------:R-:W-:Y:S02]  /*2c20*/  USHF.R.U32.HI UR6, URZ, UR9, UR6 ;  /* 0x00000009ff067299 */ /* 0x000fe40008011606 */
[----:B---3--:R-:W-:Y:S02]  /*2c30*/  USHF.R.U32.HI UR4, URZ, UR13, UR4 ;  /* 0x0000000dff047299 */ /* 0x008fe40008011604 */
[----:B------:R-:W-:Y:S02]  /*2c40*/  USEL UR5, UR50, UR6, !UP2 ;  /* 0x0000000632057287 */ /* 0x000fe4000d000000 */
[----:B------:R-:W-:-:S04]  /*2c50*/  USEL UR4, UR49, UR4, !UP0 ;  /* 0x0000000431047287 */ /* 0x000fc8000c000000 */
[----:B------:R-:W-:Y:S02]  /*2c60*/  UIADD3 UR6, UPT, UPT, UR5, -UR4, URZ ;  /* 0x8000000405067290 */ /* 0x000fe4000fffe0ff */
[----:B------:R-:W-:Y:S02]  /*2c70*/  UIADD3 UR4, UPT, UPT, -UR5, UR4, URZ ;  /* 0x0000000405047290 */ /* 0x000fe4000fffe1ff */
[----:B------:R-:W-:Y:S02]  /*2c80*/  UIMAD UR49, UR6, UR10, UR49 ;  /* 0x0000000a063172a4 */ /* 0x000fe4000f8e0231 */
[----:B------:R-:W-:-:S12]  /*2c90*/  UIMAD UR50, UR4, UR12, UR50 ;  /* 0x0000000c043272a4 */ /* 0x000fd8000f8e0232 */
.L_x_39:
[----:B------:R-:W-:Y:S01]  /*2ca0*/  R2UR UR5, R53 ;  /* 0x00000000350572ca */ /* 0x000fe200000e0000 */
[----:B------:R-:W-:Y:S01]  /*2cb0*/  UMOV UR31, UR42 ;  /* 0x0000002a001f7c82 */ /* 0x000fe20008000000 */
[----:B------:R-:W-:Y:S02]  /*2cc0*/  R2UR UR4, R52 ;  /* 0x00000000340472ca */ /* 0x000fe400000e0000 */
[----:B------:R-:W-:Y:S02]  /*2cd0*/  PLOP3.LUT P1, PT, PT, PT, PT, 0x80, 0x8 ;  /* 0x000000000008781c */ /* 0x000fe40003f2f070 */
[----:B------:R-:W-:-:S07]  /*2ce0*/  LOP3.LUT R2, R2, 0x1, RZ, 0x3c, !PT ;  /* 0x0000000102027812 */ /* 0x000fce00078e3cff */
[----:B------:R-:W-:Y:S02]  /*2cf0*/  UIADD3 UR51, UPT, UPT, UR50, UR5, URZ ;  /* 0x0000000532337290 */ /* 0x000fe4000fffe0ff */
[----:B------:R-:W-:Y:S01]  /*2d00*/  UIADD3 UR23, UPT, UPT, UR49, UR4, URZ ;  /* 0x0000000431177290 */ /* 0x000fe2000fffe0ff */
[----:B------:R-:W-:Y:S11]  /*2d10*/  BRA.U UP1, `(.L_x_40) ;  /* 0xffffffe901c07547 */ /* 0x000ff6000b83ffff */
[----:B------:R-:W-:Y:S01]  /*2d20*/  UIADD3 UR29, UPT, UPT, UR29, 0x68, URZ ;  /* 0x000000681d1d7890 */ /* 0x000fe2000fffe0ff */
[----:B------:R-:W-:-:S03]  /*2d30*/  SHF.L.U32 R2, R3, 0x1f, RZ ;  /* 0x0000001f03027819 */ /* 0x000fc600000006ff */
[----:B------:R-:W-:-:S09]  /*2d40*/  ULEA UR4, UR30, UR29, 0x3 ;  /* 0x0000001d1e047291 */ /* 0x000fd2000f8e18ff */
[----:B------:R-:W1:Y:S02]  /*2d50*/  SYNCS.PHASECHK.TRANS64.TRYWAIT P0, [UR4], R2 ;  /* 0x00000002ff0075a7 */ /* 0x000e640008001104 */
[----:B-1----:R-:W-:Y:S05]  /*2d60*/  @!P0 BRA `(.L_x_41) ;  /* 0x0000005400248947 */ /* 0x002fea0003800000 */
.L_x_129:
[----:B------:R-:W-:-:S04]  /*2d70*/  UIADD3 UR4, UPT, UPT, UR30, 0x1, URZ ;  /* 0x000000011e047890 */ /* 0x000fc8000fffe0ff */
[----:B------:R-:W-:-:S04]  /*2d80*/  UISETP.NE.AND UP0, UPT, UR4, 0xd, UPT ;  /* 0x0000000d0400788c */ /* 0x000fc8000bf05270 */
[----:B------:R-:W-:Y:S02]  /*2d90*/  USEL UR6, URZ, 0x1, UP0 ;  /* 0x00000001ff067887 */ /* 0x000fe40008000000 */
[----:B------:R-:W-:-:S04]  /*2da0*/  USEL UR4, UR4, URZ, UP0 ;  /* 0x000000ff04047287 */ /* 0x000fc80008000000 */
[----:B------:R-:W-:Y:S01]  /*2db0*/  ULEA UR5, UR4, UR29, 0x3 ;  /* 0x0000001d04057291 */ /* 0x000fe2000f8e18ff */
[----:B-1----:R-:W-:-:S04]  /*2dc0*/  LOP3.LUT R2, R3, UR6, RZ, 0x3c, !PT ;  /* 0x0000000603027c12 */ /* 0x002fc8000f8e3cff */
[----:B------:R-:W-:-:S04]  /*2dd0*/  SHF.L.U32 R3, R2, 0x1f, RZ ;  /* 0x0000001f02037819 */ /* 0x000fc800000006ff */
[----:B------:R-:W1:Y:S02]  /*2de0*/  SYNCS.PHASECHK.TRANS64.TRYWAIT P0, [UR5], R3 ;  /* 0x00000003ff0075a7 */ /* 0x000e640008001105 */
[----:B-1----:R-:W-:Y:S05]  /*2df0*/  @!P0 BRA `(.L_x_42) ;  /* 0x0000005400188947 */ /* 0x002fea0003800000 */
.L_x_131:
[----:B------:R-:W-:-:S04]  /*2e00*/  UIADD3 UR4, UPT, UPT, UR4, 0x1, URZ ;  /* 0x0000000104047890 */ /* 0x000fc8000fffe0ff */
[----:B------:R-:W-:-:S04]  /*2e10*/  UISETP.NE.AND UP0, UPT, UR4, 0xd, UPT ;  /* 0x0000000d0400788c */ /* 0x000fc8000bf05270 */
[----:B------:R-:W-:Y:S02]  /*2e20*/  USEL UR6, URZ, 0x1, UP0 ;  /* 0x00000001ff067887 */ /* 0x000fe40008000000 */
[----:B------:R-:W-:-:S04]  /*2e30*/  USEL UR4, UR4, URZ, UP0 ;  /* 0x000000ff04047287 */ /* 0x000fc80008000000 */
[----:B------:R-:W-:Y:S01]  /*2e40*/  ULEA UR5, UR4, UR29, 0x3 ;  /* 0x0000001d04057291 */ /* 0x000fe2000f8e18ff */
[----:B------:R-:W-:-:S04]  /*2e50*/  LOP3.LUT R2, R2, UR6, RZ, 0x3c, !PT ;  /* 0x0000000602027c12 */ /* 0x000fc8000f8e3cff */
[----:B-1----:R-:W-:-:S04]  /*2e60*/  SHF.L.U32 R3, R2, 0x1f, RZ ;  /* 0x0000001f02037819 */ /* 0x002fc800000006ff */
[----:B------:R-:W1:Y:S02]  /*2e70*/  SYNCS.PHASECHK.TRANS64.TRYWAIT P0, [UR5], R3 ;  /* 0x00000003ff0075a7 */ /* 0x000e640008001105 */
[----:B-1----:R-:W-:Y:S05]  /*2e80*/  @!P0 BRA `(.L_x_43) ;  /* 0x00000054000c8947 */ /* 0x002fea0003800000 */
.L_x_133:
        /* <DEDUP_REMOVED lines=9> */
.L_x_135:
        /* <DEDUP_REMOVED lines=9> */
.L_x_137:
        /* <DEDUP_REMOVED lines=9> */
.L_x_139:
        /* <DEDUP_REMOVED lines=9> */
.L_x_141:
        /* <DEDUP_REMOVED lines=9> */
.L_x_143:
        /* <DEDUP_REMOVED lines=9> */
.L_x_145:
        /* <DEDUP_REMOVED lines=9> */
.L_x_147:
        /* <DEDUP_REMOVED lines=9> */
.L_x_149:
        /* <DEDUP_REMOVED lines=9> */
.L_x_151:
[----:B------:R-:W-:-:S04]  /*33a0*/  UIADD3 UR4, UPT, UPT, UR4, 0x1, URZ ;  /* 0x0000000104047890 */ /* 0x000fc8000fffe0ff */
[----:B------:R-:W-:-:S04]  /*33b0*/  UISETP.NE.AND UP0, UPT, UR4, 0xd, UPT ;  /* 0x0000000d0400788c */ /* 0x000fc8000bf05270 */
[----:B------:R-:W-:Y:S02]  /*33c0*/  USEL UR5, URZ, 0x1, UP0 ;  /* 0x00000001ff057887 */ /* 0x000fe40008000000 */
[----:B------:R-:W-:-:S04]  /*33d0*/  USEL UR4, UR4, URZ, UP0 ;  /* 0x000000ff04047287 */ /* 0x000fc80008000000 */
[----:B------:R-:W-:Y:S01]  /*33e0*/  ULEA UR4, UR4, UR29, 0x3 ;  /* 0x0000001d04047291 */ /* 0x000fe2000f8e18ff */
[----:B------:R-:W-:-:S04]  /*33f0*/  LOP3.LUT R2, R2, UR5, RZ, 0x3c, !PT ;  /* 0x0000000502027c12 */ /* 0x000fc8000f8e3cff */
[----:B------:R-:W-:Y:S01]  /*3400*/  SHF.L.U32 R2, R2, 0x1f, RZ ;  /* 0x0000001f02027819 */ /* 0x000fe200000006ff */
[----:B-1----:R-:W-:-:S07]  /*3410*/  IMAD.U32 R0, RZ, RZ, UR4 ;  /* 0x00000004ff007e24 */ /* 0x002fce000f8e00ff */
.L_x_53:
[----:B-1----:R1:W2:Y:S02]  /*3420*/  SYNCS.PHASECHK.TRANS64.TRYWAIT P0, [R0+URZ], R2 ;  /* 0x00000002000075a7 */ /* 0x0022a400080011ff */
[----:B--2---:R-:W-:Y:S05]  /*3430*/  @!P0 NANOSLEEP.SYNCS 0x989680 ;  /* 0x009896800000895d */ /* 0x004fea0003900000 */
[----:B------:R-:W2:Y:S02]  /*3440*/  @!P0 SYNCS.PHASECHK.TRANS64 P0, [R0+URZ], R2 ;  /* 0x00000002000085a7 */ /* 0x000ea400080010ff */
[----:B--2---:R-:W-:Y:S05]  /*3450*/  @P0 EXIT ;  /* 0x000000000000094d */ /* 0x004fea0003800000 */
[----:B------:R-:W-:Y:S05]  /*3460*/  BRA `(.L_x_53) ;  /* 0xfffffffc00ec7947 */ /* 0x000fea000383ffff */
.L_x_22:
[----:B------:R-:W2:Y:S02]  /*3470*/  S2UR UR4, SR_CgaCtaId ;  /* 0x00000000000479c3 */ /* 0x000ea40000008800 */
[----:B--2---:R-:W-:-:S04]  /*3480*/  UISETP.NE.AND UP0, UPT, UR4, URZ, UPT ;  /* 0x000000ff0400728c */ /* 0x004fc8000bf05270 */
[----:B------:R-:W-:-:S09]  /*3490*/  UISETP.NE.OR UP0, UPT, UR18, 0x1, UP0 ;  /* 0x000000011200788c */ /* 0x000fd20008705670 */
[----:B------:R-:W-:Y:S05]  /*34a0*/  BRA.U UP0, `(.L_x_54) ;  /* 0x0000000100b47547 */ /* 0x000fea000b800000 */
[----:B------:R-:W2:Y:S01]  /*34b0*/  S2UR UR5, SR_CgaCtaId ;  /* 0x00000000000579c3 */ /* 0x000ea20000008800 */
[----:B------:R-:W-:Y:S01]  /*34c0*/  UMOV UR4, 0x400 ;  /* 0x0000040000047882 */ /* 0x000fe20000000000 */
[----:B------:R-:W-:Y:S01]  /*34d0*/  HFMA2 R3, -RZ, RZ, 0, 5.9604644775390625e-08 ;  /* 0x00000001ff037431 */ /* 0x000fe200000001ff */
[----:B------:R-:W-:Y:S01]  /*34e0*/  ISETP.GE.U32.AND P0, PT, R2, 0x2, PT ;  /* 0x000000020200780c */ /* 0x000fe20003f06070 */
[----:B------:R-:W-:Y:S01]  /*34f0*/  IMAD.MOV.U32 R8, RZ, RZ, RZ ;  /* 0x000000ffff087224 */ /* 0x000fe200078e00ff */
[----:B--2---:R-:W-:-:S04]  /*3500*/  ULEA UR4, UR5, UR4, 0x18 ;  /* 0x0000000405047291 */ /* 0x004fc8000f8ec0ff */
[----:B------:R-:W-:Y:S02]  /*3510*/  UIADD3 UR5, UPT, UPT, UR4, 0x118, URZ ;  /* 0x0000011804057890 */ /* 0x000fe4000fffe0ff */
[----:B------:R-:W-:Y:S02]  /*3520*/  UIADD3 UR8, UPT, UPT, UR4, 0x110, URZ ;  /* 0x0000011004087890 */ /* 0x000fe4000fffe0ff */
[----:B------:R-:W-:-:S12]  /*3530*/  UPRMT UR5, URZ, 0x654, UR5 ;  /* 0x00000654ff057896 */ /* 0x000fd80008000005 */
.L_x_57:
[----:B------:R-:W-:Y:S01]  /*3540*/  SHF.L.U32 R6, R3, 0x1f, RZ ;  /* 0x0000001f03067819 */ /* 0x000fe200000006ff */
[----:B------:R-:W-:Y:S02]  /*3550*/  IMAD.U32 R4, RZ, RZ, UR8 ;  /* 0x00000008ff047e24 */ /* 0x000fe4000f8e00ff */
[----:B------:R-:W-:Y:S01]  /*3560*/  @!P0 IMAD.MOV.U32 R5, RZ, RZ, 0x10 ;  /* 0x00000010ff058424 */ /* 0x000fe200078e00ff */
[----:B------:R-:W2:Y:S02]  /*3570*/  SYNCS.PHASECHK.TRANS64.TRYWAIT P1, [UR4+0x118], R6 ;  /* 0x00011806ff0075a7 */ /* 0x000ea40008021104 */
[----:B------:R-:W-:-:S04]  /*3580*/  PRMT R4, R2, 0x654, R4 ;  /* 0x0000065402047816 */ /* 0x000fc80000000004 */
[----:B------:R-:W-:Y:S01]  /*3590*/  SEL R0, R4, R0, !P0 ;  /* 0x0000000004007207 */ /* 0x000fe20004000000 */
[----:B--2---:R-:W-:Y:S06]  /*35a0*/  @!P1 BRA `(.L_x_55) ;  /* 0x0000005000349947 */ /* 0x004fec0003800000 */
.L_x_153:
[----:B------:R-:W-:Y:S01]  /*35b0*/  UIADD3 UR6, UPT, UPT, UR4, 0x150, URZ ;  /* 0x0000015004067890 */ /* 0x000fe2000fffe0ff */
[----:B------:R3:W-:Y:S01]  /*35c0*/  @!P0 SYNCS.ARRIVE.TRANS64.RED RZ, [R0+URZ], R5 ;  /* 0x0000000500ff89a7 */ /* 0x0007e200080004ff */
[----:B------:R-:W-:Y:S01]  /*35d0*/  UIADD3 UR7, UPT, UPT, UR4, 0x110, URZ ;  /* 0x0000011004077890 */ /* 0x000fe2000fffe0ff */
[----:B------:R-:W-:-:S08]  /*35e0*/  LOP3.LUT R3, R3, 0x1, RZ, 0x3c, !PT ;  /* 0x0000000103037812 */ /* 0x000fd000078e3cff */
[----:B------:R-:W-:Y:S06]  /*35f0*/  UGETNEXTWORKID.BROADCAST [UR6], [UR7] ;  /* 0x00000000060073ca */ /* 0x000fec0008000100 */
[----:B---3--:R-:W-:-:S04]  /*3600*/  SHF.L.U32 R5, R8, 0x1f, RZ ;  /* 0x0000001f08057819 */ /* 0x008fc800000006ff */
[----:B------:R-:W3:Y:S02]  /*3610*/  SYNCS.PHASECHK.TRANS64.TRYWAIT P1, [UR4+0x110], R5 ;  /* 0x00011005ff0075a7 */ /* 0x000ee40008021104 */
[----:B---3--:R-:W-:Y:S05]  /*3620*/  @!P1 BRA `(.L_x_56) ;  /* 0x00000050002c9947 */ /* 0x008fea0003800000 */
.L_x_155:
[----:B--2---:R-:W2:Y:S01]  /*3630*/  LDS.128 R4, [UR4+0x150] ;  /* 0x00015004ff047984 */ /* 0x004ea20008000c00 */
[----:B------:R-:W-:Y:S01]  /*3640*/  LOP3.LUT R8, R8, 0x1, RZ, 0x3c, !PT ;  /* 0x0000000108087812 */ /* 0x000fe200078e3cff */
[----:B------:R-:W-:Y:S01]  /*3650*/  @!PT LDS RZ, [RZ] ;  /* 0x00000000fffff984 */ /* 0x000fe20000000800 */
[----:B------:R-:W-:Y:S01]  /*3660*/  @!PT LDS RZ, [RZ] ;  /* 0x00000000fffff984 */ /* 0x000fe20000000800 */
[----:B------:R-:W-:Y:S01]  /*3670*/  @!PT LDS RZ, [RZ] ;  /* 0x00000000fffff984 */ /* 0x000fe20000000800 */
[----:B------:R-:W-:Y:S01]  /*3680*/  @!PT LDS RZ, [RZ] ;  /* 0x00000000fffff984 */ /* 0x000fe20000000800 */
[----:B------:R3:W-:Y:S06]  /*3690*/  MEMBAR.ALL.CTA ;  /* 0x0000000000007992 */ /* 0x0007ec0000008000 */
[----:B---3--:R-:W3:Y:S02]  /*36a0*/  FENCE.VIEW.ASYNC.S ;  /* 0x00000000000073c6 */ /* 0x008ee40000000000 */
[----:B---3--:R-:W-:Y:S01]  /*36b0*/  SYNCS.ARRIVE.TRANS64.RED.A1T0 RZ, [UR5], RZ ;  /* 0x000000ffffff79a7 */ /* 0x008fe20008100405 */
[----:B--2---:R-:W-:-:S13]  /*36c0*/  LOP3.LUT P1, RZ, R6, 0x1, RZ, 0xc0, !PT ;  /* 0x0000000106ff7812 */ /* 0x004fda000782c0ff */
[----:B------:R-:W-:Y:S05]  /*36d0*/  @P1 BRA `(.L_x_57) ;  /* 0xfffffffc00981947 */ /* 0x000fea000383ffff */
[----:B------:R-:W-:-:S04]  /*36e0*/  SHF.L.U32 R0, R3, 0x1f, RZ ;  /* 0x0000001f03007819 */ /* 0x000fc800000006ff */
[----:B------:R-:W2:Y:S02]  /*36f0*/  SYNCS.PHASECHK.TRANS64 P0, [UR4+0x118], R0 ;  /* 0x00011800ff0075a7 */ /* 0x000ea40008001004 */
[----:B-12---:R-:W-:Y:S05]  /*3700*/  @P0 EXIT ;  /* 0x000000000000094d */ /* 0x006fea0003800000 */
[----:B------:R-:W-:-:S07]  /*3710*/  MOV R0, UR4 ;  /* 0x0000000400007c02 */ /* 0x000fce0008000f00 */
.L_x_58:
[----:B-1----:R-:W-:-:S04]  /*3720*/  SHF.L.U32 R2, R3, 0x1f, RZ ;  /* 0x0000001f03027819 */ /* 0x002fc800000006ff */
[----:B------:R1:W2:Y:S03]  /*3730*/  SYNCS.PHASECHK.TRANS64.TRYWAIT P0, [R0+URZ+0x118], R2 ;  /* 0x00011802000075a7 */ /* 0x0002a600080011ff */
[----:B--2---:R-:W-:Y:S05]  /*3740*/  @!P0 NANOSLEEP.SYNCS 0x989680 ;  /* 0x009896800000895d */ /* 0x004fea0003900000 */
[----:B------:R-:W2:Y:S02]  /*3750*/  @!P0 SYNCS.PHASECHK.TRANS64 P0, [R0+URZ+0x118], R2 ;  /* 0x00011802000085a7 */ /* 0x000ea400080010ff */
[----:B--2---:R-:W-:Y:S05]  /*3760*/  @P0 EXIT ;  /* 0x000000000000094d */ /* 0x004fea0003800000 */
[----:B------:R-:W-:Y:S05]  /*3770*/  BRA `(.L_x_58) ;  /* 0xfffffffc00e87947 */ /* 0x000fea000383ffff */
.L_x_54:
[----:B------:R-:W-:Y:S05]  /*3780*/  BRA.U UP5, `(.L_x_59) ;  /* 0x0000000d05947547 */ /* 0x000fea000b800000 */
[----:B------:R-:W2:Y:S01]  /*3790*/  S2UR UR7, SR_CgaCtaId ;  /* 0x00000000000779c3 */ /* 0x000ea20000008800 */
[----:B------:R-:W-:Y:S01]  /*37a0*/  UMOV UR4, 0x40 ;  /* 0x0000004000047882 */ /* 0x000fe20000000000 */
[----:B------:R-:W-:Y:S01]  /*37b0*/  NOP ;  /* 0x0000000000007918 */ /* 0x000fe20000000000 */
[----:B------:R-:W-:Y:S01]  /*37c0*/  UMOV UR6, 0x400 ;  /* 0x0000040000067882 */ /* 0x000fe20000000000 */
[----:B--2---:R-:W-:Y:S02]  /*37d0*/  ULEA UR5, UR7, UR4, 0x18 ;  /* 0x0000000407057291 */ /* 0x004fe4000f8ec0ff */
[----:B------:R-:W-:-:S07]  /*37e0*/  ULEA UR6, UR7, UR6, 0x18 ;  /* 0x0000000607067291 */ /* 0x000fce000f8ec0ff */
[----:B------:R-:W2:Y:S02]  /*37f0*/  LDS.U8 R2, [UR5+0x1c] ;  /* 0x00001c05ff027984 */ /* 0x000ea40008000000 */
[----:B--2---:R-:W-:-:S13]  /*3800*/  ISETP.NE.AND P0, PT, R2, RZ, PT ;  /* 0x000000ff0200720c */ /* 0x004fda0003f05270 */
[----:B------:R-:W-:Y:S05]  /*3810*/  @P0 BRA `(.L_x_60) ;  /* 0x0000000000580947 */ /* 0x000fea0003800000 */
[----:B------:R-:W-:-:S13]  /*3820*/  ELECT P0, URZ, PT ;  /* 0x0000000000ff782f */ /* 0x000fda0003800000 */
[----:B------:R-:W-:Y:S05]  /*3830*/  @!P0 BRA `(.L_x_61) ;  /* 0x0000000000608947 */ /* 0x000fea0003800000 */
[----:B------:R-:W-:Y:S01]  /*3840*/  UMOV UR4, 0x10 ;  /* 0x0000001000047882 */ /* 0x000fe20000000000 */
[----:B------:R-:W-:Y:S01]  /*3850*/  HFMA2 R2, -RZ, RZ, 0, 5.9604644775390625e-08 ;  /* 0x00000001ff027431 */ /* 0x000fe200000001ff */
[----:B------:R-:W-:-:S03]  /*3860*/  MOV R3, 0xffff ;  /* 0x0000ffff00037802 */ /* 0x000fc60000000f00 */
[----:B------:R-:W-:Y:S04]  /*3870*/  DEPBAR.LE SB2, 0x36 ;  /* 0x0000ad800000791a */ /* 0x000fe80000000000 */
[----:B------:R-:W2:Y:S02]  /*3880*/  UTCATOMSWS.FIND_AND_SET.ALIGN UP0, UR4, UR4 ;  /* 0x00000004000475e3 */ /* 0x000ea40008000800 */
[----:B--2---:R-:W-:Y:S01]  /*3890*/  MOV R4, UR4 ;  /* 0x0000000400047c02 */ /* 0x004fe20008000f00 */
[----:B------:R-:W-:Y:S06]  /*38a0*/  BRA.U UP0, `(.L_x_62) ;  /* 0x0000000100187547 */ /* 0x000fec000b800000 */
.L_x_63:
[----:B------:R-:W-:Y:S05]  /*38b0*/  NANOSLEEP 0x64 ;  /* 0x000000640000795d */ /* 0x000fea0003800000 */
[----:B------:R-:W-:-:S05]  /*38c0*/  UMOV UR4, 0x10 ;  /* 0x0000001000047882 */ /* 0x000fca0000000000 */
[----:B------:R-:W-:Y:S04]  /*38d0*/  DEPBAR.LE SB2, 0x36 ;  /* 0x0000ad800000791a */ /* 0x000fe80000000000 */
[----:B------:R-:W2:Y:S02]  /*38e0*/  UTCATOMSWS.FIND_AND_SET.ALIGN UP0, UR4, UR4 ;  /* 0x00000004000475e3 */ /* 0x000ea40008000800 */
[----:B--2---:R-:W-:Y:S01]  /*38f0*/  MOV R4, UR4 ;  /* 0x0000000400047c02 */ /* 0x004fe20008000f00 */
[----:B------:R-:W-:Y:S05]  /*3900*/  BRA.U !UP0, `(.L_x_63) ;  /* 0xfffffffd08e87547 */ /* 0x000fea000b83ffff */
.L_x_62:
[-C--:B------:R-:W-:Y:S02]  /*3910*/  SHF.L.U32 R3, R3, R4.reuse, RZ ;  /* 0x0000000403037219 */ /* 0x080fe400000006ff */
[----:B------:R-:W-:Y:S01]  /*3920*/  SHF.L.U32 R2, R2, R4, RZ ;  /* 0x0000000402027219 */ /* 0x000fe200000006ff */
[----:B------:R-:W-:Y:S02]  /*3930*/  IMAD.SHL.U32 R4, R4, 0x20, RZ ;  /* 0x0000002004047824 */ /* 0x000fe400078e00ff */
[----:B------:R2:W-:Y:S04]  /*3940*/  ATOMS.OR RZ, [UR5+0x14], R3 ;  /* 0x00001403ffff798c */ /* 0x0005e8000b000005 */
[----:B------:R2:W-:Y:S04]  /*3950*/  ATOMS.OR RZ, [UR5+0x18], R2 ;  /* 0x00001802ffff798c */ /* 0x0005e8000b000005 */
[----:B------:R2:W-:Y:S01]  /*3960*/  STS [UR6+0x160], R4 ;  /* 0x00016004ff007988 */ /* 0x0005e20008000806 */
[----:B------:R-:W-:Y:S05]  /*3970*/  BRA `(.L_x_61) ;  /* 0x0000000000107947 */ /* 0x000fea0003800000 */
.L_x_60:
[----:B------:R-:W-:-:S05]  /*3980*/  MOV R2, 0xffffffff ;  /* 0xffffffff00027802 */ /* 0x000fca0000000f00 */
[----:B------:R2:W-:Y:S02]  /*3990*/  STS [UR6+0x160], R2 ;  /* 0x00016002ff007988 */ /* 0x0005e40008000806 */
[----:B--2---:R-:W-:Y:S02]  /*39a0*/  MOV R2, 0x39c0 ;  /* 0x000039c000027802 */ /* 0x004fe40000000f00 */
[----:B-1---5:R-:W-:Y:S05]  /*39b0*/  CALL.REL.NOINC `($__internal_1_$__cuda_sm10x_tcgen05_guardrail_trap_phase_invalid_during_alloc) ;  /* 0x0000005000c87944 */ /* 0x022fea0003c00000 */
.L_x_61:
[----:B------:R-:W-:Y:S05]  /*39c0*/  WARPSYNC.ALL ;  /* 0x0000000000007948 */ /* 0x000fea0003800000 */
[----:B------:R-:W3:Y:S01]  /*39d0*/  S2UR UR4, SR_CgaCtaId ;  /* 0x00000000000479c3 */ /* 0x000ee20000008800 */
[----:B------:R-:W-:Y:S01]  /*39e0*/  UMOV UR20, 0x400 ;  /* 0x0000040000147882 */ /* 0x000fe20000000000 */
[----:B------:R-:W-:-:S06]  /*39f0*/  NOP ;  /* 0x0000000000007918 */ /* 0x000fcc0000000000 */
[----:B------:R-:W-:Y:S06]  /*3a00*/  BAR.ARV 0x6, 0xa0 ;  /* 0x0182800000007b1d */ /* 0x000fec0000002000 */
[----:B------:R-:W4:Y:S01]  /*3a10*/  LDCU.64 UR6, c[0x0][0x388] ;  /* 0x00007100ff0677ac */ /* 0x000f220008000a00 */
[----:B------:R-:W-:Y:S01]  /*3a20*/  LOP3.LUT R0, R0, 0xffff, RZ, 0xc0, !PT ;  /* 0x0000ffff00007812 */ /* 0x000fe200078ec0ff */
[----:B------:R-:W-:Y:S01]  /*3a30*/  IMAD.MOV.U32 R9, RZ, RZ, 0x1 ;  /* 0x00000001ff097424 */ /* 0x000fe200078e00ff */
[----:B------:R-:W1:Y:S02]  /*3a40*/  LDCU.64 UR8, c[0x0][0x390] ;  /* 0x00007200ff0877ac */ /* 0x000e640008000a00 */
[----:B------:R-:W-:Y:S01]  /*3a50*/  R2UR UR21, R0 ;  /* 0x00000000001572ca */ /* 0x000fe200000e0000 */
[----:B------:R-:W-:-:S02]  /*3a60*/  IMAD.MOV.U32 R8, RZ, RZ, RZ ;  /* 0x000000ffff087224 */ /* 0x000fc400078e00ff */
[----:B--2---:R-:W-:Y:S01]  /*3a70*/  IMAD.MOV.U32 R3, RZ, RZ, RZ ;  /* 0x000000ffff037224 */ /* 0x004fe200078e00ff */
[----:B------:R-:W-:Y:S01]  /*3a80*/  UMOV UR24, URZ ;  /* 0x000000ff00187c82 */ /* 0x000fe20008000000 */
[----:B---3--:R-:W-:Y:S01]  /*3a90*/  ULEA UR20, UR4, UR20, 0x18 ;  /* 0x0000001404147291 */ /* 0x008fe2000f8ec0ff */
[----:B------:R-:W-:Y:S01]  /*3aa0*/  UMOV UR19, URZ ;  /* 0x000000ff00137c82 */ /* 0x000fe20008000000 */
[----:B------:R-:W-:Y:S01]  /*3ab0*/  UMOV UR32, 0x0 ;  /* 0x0000000000207882 */ /* 0x000fe20000000000 */
[----:B------:R-:W-:Y:S01]  /*3ac0*/  UMOV UR33, 0x4100490 ;  /* 0x0410049000217882 */ /* 0x000fe20000000000 */
[----:B------:R-:W-:Y:S01]  /*3ad0*/  UMOV UR30, 0x0 ;  /* 0x00000000001e7882 */ /* 0x000fe20000000000 */
[----:B------:R-:W-:Y:S01]  /*3ae0*/  UMOV UR31, 0x4100490 ;  /* 0x04100490001f7882 */ /* 0x000fe20000000000 */
[----:B------:R-:W-:Y:S01]  /*3af0*/  UMOV UR28, 0x0 ;  /* 0x00000000001c7882 */ /* 0x000fe20000000000 */
[----:B----4-:R-:W-:Y:S02]  /*3b00*/  UIADD3 UR4, UPT, UPT, UR6, 0x3f, URZ ;  /* 0x0000003f06047890 */ /* 0x010fe4000fffe0ff */
[----:B------:R-:W2:Y:S01]  /*3b10*/  LDS R2, [UR20+0x160] ;  /* 0x00016014ff027984 */ /* 0x000ea20008000800 */
[----:B------:R-:W-:Y:S01]  /*3b20*/  UMOV UR29, 0x4100490 ;  /* 0x04100490001d7882 */ /* 0x000fe20000000000 */
[----:B------:R-:W-:Y:S01]  /*3b30*/  UMOV UR26, 0x0 ;  /* 0x00000000001a7882 */ /* 0x000fe20000000000 */
[----:B------:R-:W-:Y:S01]  /*3b40*/  USHF.R.S32.HI UR5, URZ, 0x1f, UR4 ;  /* 0x0000001fff057899 */ /* 0x000fe20008011404 */
[----:B------:R-:W-:-:S03]  /*3b50*/  UMOV UR27, 0x4100490 ;  /* 0x04100490001b7882 */ /* 0x000fc60000000000 */
[----:B------:R-:W-:Y:S02]  /*3b60*/  ULEA.HI UR4, UR5, UR4, URZ, 0x6 ;  /* 0x0000000405047291 */ /* 0x000fe4000f8f30ff */
[----:B------:R-:W-:Y:S02]  /*3b70*/  UIADD3 UR5, UPT, UPT, UR20, 0x3400, URZ ;  /* 0x0000340014057890 */ /* 0x000fe4000fffe0ff */
[----:B------:R-:W-:Y:S02]  /*3b80*/  USHF.R.S32.HI UR4, URZ, 0x6, UR4 ;  /* 0x00000006ff047899 */ /* 0x000fe40008011404 */
[----:B------:R-:W-:Y:S02]  /*3b90*/  USHF.R.U32.HI UR6, URZ, 0x4, UR5 ;  /* 0x00000004ff067899 */ /* 0x000fe40008011605 */
[----:B------:R-:W-:Y:S02]  /*3ba0*/  UIMAD UR4, UR4, UR7, URZ ;  /* 0x00000007040472a4 */ /* 0x000fe4000f8e02ff */
[----:B------:R-:W-:-:S02]  /*3bb0*/  ULOP3.LUT UR6, UR6, 0x3fff, URZ, 0xc0, !UPT ;  /* 0x00003fff06067892 */ /* 0x000fc4000f8ec0ff */
[----:B-1----:R-:W-:Y:S02]  /*3bc0*/  UIMAD UR4, UR4, UR8, URZ ;  /* 0x00000008040472a4 */ /* 0x002fe4000f8e02ff */
[----:B------:R-:W-:Y:S02]  /*3bd0*/  ULOP3.LUT UR22, UR6, 0x10000, URZ, 0xfc, !UPT ;  /* 0x0001000006167892 */ /* 0x000fe4000f8efcff */
[----:B------:R-:W-:Y:S02]  /*3be0*/  UIMAD UR9, UR4, UR9, URZ ;  /* 0x00000009040972a4 */ /* 0x000fe4000f8e02ff */
[----:B------:R-:W-:Y:S02]  /*3bf0*/  UIADD3 UR4, UPT, UPT, UR20, 0x1d400, URZ ;  /* 0x0001d40014047890 */ /* 0x000fe4000fffe0ff */
[----:B------:R-:W-:Y:S02]  /*3c00*/  UIADD3 UR35, UPT, UPT, UR9, -0x1, URZ ;  /* 0xffffffff09237890 */ /* 0x000fe4000fffe0ff */
[----:B------:R-:W-:-:S02]  /*3c10*/  USHF.R.U32.HI UR5, URZ, 0x4, UR4 ;  /* 0x00000004ff057899 */ /* 0x000fc40008011604 */
[----:B------:R-:W-:Y:S02]  /*3c20*/  UIADD3 UR4, UPT, UPT, UR20, 0x118, URZ ;  /* 0x0000011814047890 */ /* 0x000fe4000fffe0ff */
[----:B------:R-:W-:Y:S02]  /*3c30*/  ULOP3.LUT UR5, UR5, 0x3fff, URZ, 0xc0, !UPT ;  /* 0x00003fff05057892 */ /* 0x000fe4000f8ec0ff */
[----:B------:R-:W-:Y:S02]  /*3c40*/  UPRMT UR34, URZ, 0x654, UR4 ;  /* 0x00000654ff227896 */ /* 0x000fe40008000004 */
[----:B------:R-:W-:Y:S02]  /*3c50*/  ULOP3.LUT UR23, UR5, 0x10000, URZ, 0xfc, !UPT ;  /* 0x0001000005177892 */ /* 0x000fe4000f8efcff */
[----:B------:R-:W-:Y:S01]  /*3c60*/  UISETP.GE.AND UP3, UPT, UR9, 0x1, UPT ;  /* 0x000000010900788c */ /* 0x000fe2000bf66270 */
[C---:B--2---:R-:W-:Y:S01]  /*3c70*/  VIADD R5, R2.reuse, 0x40 ;  /* 0x0000004002057836 */ /* 0x044fe20000000000 */
[----:B------:R-:W-:-:S04]  /*3c80*/  LOP3.LUT R4, R2, 0xffff, RZ, 0xc0, !PT ;  /* 0x0000ffff02047812 */ /* 0x000fc800078ec0ff */
[----:B------:R-:W-:-:S05]  /*3c90*/  LOP3.LUT R5, R5, 0xffff, RZ, 0xc0, !PT ;  /* 0x0000ffff05057812 */ /* 0x000fca00078ec0ff */
[----:B------:R1:W-:Y:S02]  /*3ca0*/  STL.64 [R1], R4 ;  /* 0x0000000401007387 */ /* 0x0003e40000100a00 */
.L_x_70:
[----:B-1----:R-:W-:-:S04]  /*3cb0*/  SHF.L.U32 R4, R8, 0x1f, RZ ;  /* 0x0000001f08047819 */ /* 0x002fc800000006ff */
[----:B------:R-:W1:Y:S02]  /*3cc0*/  SYNCS.PHASECHK.TRANS64.TRYWAIT P0, [UR20+0x110], R4 ;  /* 0x00011004ff0075a7 */ /* 0x000e640008001114 */
[----:B-12-4-:R-:W-:Y:S05]  /*3cd0*/  @!P0 BRA `(.L_x_64) ;  /* 0x0000004800988947 */ /* 0x016fea0003800000 */
.L_x_157:
[----:B-1----:R-:W1:Y:S01]  /*3ce0*/  LDS.128 R4, [UR20+0x150] ;  /* 0x00015014ff047984 */ /* 0x002e620008000c00 */
[----:B------:R-:W-:Y:S01]  /*3cf0*/  ULEA UR25, UR24, UR20, 0x3 ;  /* 0x0000001418197291 */ /* 0x000fe2000f8e18ff */
[----:B------:R-:W-:Y:S01]  /*3d00*/  SHF.L.U32 R0, R9, 0x1f, RZ ;  /* 0x0000001f09007819 */ /* 0x000fe200000006ff */
[----:B------:R-:W-:Y:S01]  /*3d10*/  @!PT LDS RZ, [RZ] ;  /* 0x00000000fffff984 */ /* 0x000fe20000000800 */
[----:B------:R-:W-:Y:S01]  /*3d20*/  @!PT LDS RZ, [RZ] ;  /* 0x00000000fffff984 */ /* 0x000fe20000000800 */
[----:B------:R-:W-:Y:S01]  /*3d30*/  @!PT LDS RZ, [RZ] ;  /* 0x00000000fffff984 */ /* 0x000fe20000000800 */
[----:B------:R-:W-:Y:S01]  /*3d40*/  @!PT LDS RZ, [RZ] ;  /* 0x00000000fffff984 */ /* 0x000fe20000000800 */
[----:B------:R2:W-:Y:S06]  /*3d50*/  MEMBAR.ALL.CTA ;  /* 0x0000000000007992 */ /* 0x0005ec0000008000 */
[----:B--2---:R-:W2:Y:S02]  /*3d60*/  FENCE.VIEW.ASYNC.S ;  /* 0x00000000000073c6 */ /* 0x004ea40000000000 */
[----:B--2---:R-:W-:Y:S01]  /*3d70*/  SYNCS.ARRIVE.TRANS64.RED.A1T0 RZ, [UR34], RZ ;  /* 0x000000ffffff79a7 */ /* 0x004fe20008100422 */
[----:B------:R-:W2:Y:S01]  /*3d80*/  SYNCS.PHASECHK.TRANS64.TRYWAIT P0, [UR25+0x130], R0 ;  /* 0x00013000ff0075a7 */ /* 0x000ea20008001119 */
[----:B-1----:R-:W-:Y:S01]  /*3d90*/  LOP3.LUT P3, RZ, R6, 0x1, RZ, 0xc0, !PT ;  /* 0x0000000106ff7812 */ /* 0x002fe2000786c0ff */
[----:B--2---:R-:W-:-:S12]  /*3da0*/  @!P0 BRA `(.L_x_65) ;  /* 0x00000048007c8947 */ /* 0x004fd80003800000 */
.L_x_159:
[----:B------:R-:W-:Y:S05]  /*3db0*/  BRA.U !UP3, `(.L_x_66) ;  /* 0x000000010bf87547 */ /* 0x000fea000b800000 */
[----:B-1----:R-:W-:Y:S01]  /*3dc0*/  IMAD.U32 R0, RZ, RZ, UR24 ;  /* 0x00000018ff007e24 */ /* 0x002fe2000f8e00ff */
[----:B------:R-:W-:-:S04]  /*3dd0*/  ULEA UR4, UR19, UR20, 0x3 ;  /* 0x0000001413047291 */ /* 0x000fc8000f8e18ff */
[----:B------:R-:W-:-:S05]  /*3de0*/  LEA R0, R0, R1, 0x2 ;  /* 0x0000000100007211 */ /* 0x000fca00078e10ff */
[----:B------:R1:W5:Y:S01]  /*3df0*/  LDL R4, [R0] ;  /* 0x0000000000047983 */ /* 0x0003620000100800 */
[----:B------:R-:W-:Y:S01]  /*3e00*/  UPLOP3.LUT UP2, UPT, UPT, UPT, UPT, 0x40, 0x4 ;  /* 0x000000000004789c */ /* 0x000fe20003f4e870 */
[----:B------:R-:W-:Y:S01]  /*3e10*/  UMOV UR17, UR35 ;  /* 0x0000002300117c82 */ /* 0x000fe20008000000 */
[----:B-1----:R-:W-:-:S04]  /*3e20*/  SHF.L.U32 R0, R3, 0x1f, RZ ;  /* 0x0000001f03007819 */ /* 0x002fc800000006ff */
[----:B------:R1:W2:Y:S01]  /*3e30*/  SYNCS.PHASECHK.TRANS64.TRYWAIT P2, [UR4], R0 ;  /* 0x00000000ff0075a7 */ /* 0x0002a20008041104 */
[----:B------:R-:W-:-:S05]  /*3e40*/  UMOV UR4, UR19 ;  /* 0x0000001300047c82 */ /* 0x000fca0008000000 */
.L_x_69:
[----:B------:R-:W-:Y:S01]  /*3e50*/  ULEA UR18, UR4, UR20, 0x3 ;  /* 0x0000001404127291 */ /* 0x000fe2000f8e18ff */
[----:B--234-:R-:W-:Y:S11]  /*3e60*/  @P2 BRA `(.L_x_67) ;  /* 0x00000000000c2947 */ /* 0x01cff60003800000 */
[----:B------:R-:W-:Y:S04]  /*3e70*/  SHF.L.U32 R5, R3, 0x1f, RZ ;  /* 0x0000001f03057819 */ /* 0x000fe800000006ff */
[----:B------:R-:W2:Y:S02]  /*3e80*/  SYNCS.PHASECHK.TRANS64.TRYWAIT P0, [UR18], R5 ;  /* 0x00000005ff0075a7 */ /* 0x000ea40008001112 */
[----:B--2---:R-:W-:Y:S05]  /*3e90*/  @!P0 BRA `(.L_x_68) ;  /* 0x0000004800588947 */ /* 0x004fea0003800000 */
.L_x_67:
[----:B------:R-:W-:Y:S01]  /*3ea0*/  UISETP.NE.AND UP0, UPT, UR17, URZ, UPT ;  /* 0x000000ff1100728c */ /* 0x000fe2000bf05270 */
[----:B------:R-:W-:Y:S01]  /*3eb0*/  PLOP3.LUT P2, PT, PT, PT, PT, 0x80, 0x8 ;  /* 0x000000000008781c */ /* 0x000fe20003f4f070 */
[----:B------:R-:W-:Y:S01]  /*3ec0*/  UIADD3 UR5, UPT, UPT, UR4, 0x1, URZ ;  /* 0x0000000104057890 */ /* 0x000fe2000fffe0ff */
[----:B------:R-:W-:Y:S11]  /*3ed0*/  ELECT P1, URZ, PT ;  /* 0x0000000000ff782f */ /* 0x000ff60003820000 */
[----:B------:R-:W-:Y:S02]  /*3ee0*/  @!UPT UIADD3 URZ, UPT, UPT, URZ, URZ, URZ ;  /* 0x000000fffffff290 */ /* 0x000fe4000fffe0ff */
[C---:B-----5:R-:W-:Y:S01]  /*3ef0*/  @P1 R2UR.BROADCAST UR8, R4.reuse ;  /* 0x00000000040812ca */ /* 0x060fe200008e0000 */
[----:B------:R-:W-:Y:S01]  /*3f00*/  UISETP.NE.AND UP1, UPT, UR5, 0xd, UPT ;  /* 0x0000000d0500788c */ /* 0x000fe2000bf25270 */
[----:B------:R-:W-:Y:S01]  /*3f10*/  PLOP3.LUT P0, PT, PT, PT, UP0, 0x80, 0x8 ;  /* 0x000000000008781c */ /* 0x000fe20003f0f008 */
[----:B------:R-:W-:Y:S02]  /*3f20*/  ULEA UR10, UR4, UR23, 0x9 ;  /* 0x00000017040a7291 */ /* 0x000fe4000f8e48ff */
[----:B------:R-:W-:Y:S02]  /*3f30*/  USEL UR6, URZ, 0x1, UP1 ;  /* 0x00000001ff067887 */ /* 0x000fe40008800000 */
[----:B------:R-:W-:Y:S02]  /*3f40*/  USEL UR19, UR5, URZ, UP1 ;  /* 0x000000ff05137287 */ /* 0x000fe40008800000 */
[----:B------:R-:W-:Y:S02]  /*3f50*/  ULEA UR14, UR4, UR22, 0x9 ;  /* 0x00000016040e7291 */ /* 0x000fe4000f8e48ff */
[----:B------:R-:W-:Y:S01]  /*3f60*/  @UP0 ULEA UR5, UR19, UR20, 0x3 ;  /* 0x0000001413050291 */ /* 0x000fe2000f8e18ff */
[----:B------:R-:W-:Y:S01]  /*3f70*/  LOP3.LUT R3, R3, UR6, RZ, 0x3c, !PT ;  /* 0x0000000603037c12 */ /* 0x000fe2000f8e3cff */
[----:B------:R-:W-:Y:S02]  /*3f80*/  UIADD3 UR6, UPT, UPT, UR10, 0x2, URZ ;  /* 0x000000020a067890 */ /* 0x000fe4000fffe0ff */
[----:B------:R-:W-:Y:S01]  /*3f90*/  UIADD3 UR4, UPT, UPT, UR14, 0x2, URZ ;  /* 0x000000020e047890 */ /* 0x000fe2000fffe0ff */
[----:B-1----:R-:W-:Y:S01]  /*3fa0*/  @P0 SHF.L.U32 R0, R3, 0x1f, RZ ;  /* 0x0000001f03000819 */ /* 0x002fe200000006ff */
[----:B------:R-:W-:Y:S01]  /*3fb0*/  UIADD3 UR12, UPT, UPT, UR10, 0x4, URZ ;  /* 0x000000040a0c7890 */ /* 0x000fe2000fffe0ff */
[----:B------:R-:W-:Y:S02]  /*3fc0*/  UMOV UR11, 0x40004040 ;  /* 0x40004040000b7882 */ /* 0x000fe40000000000 */
[----:B------:R3:W4:Y:S01]  /*3fd0*/  @P0 SYNCS.PHASECHK.TRANS64.TRYWAIT P2, [UR5], R0 ;  /* 0x00000000ff0005a7 */ /* 0x0007220008041105 */
[----:B------:R-:W-:Y:S11]  /*3fe0*/  ELECT P0, URZ, PT ;  /* 0x0000000000ff782f */ /* 0x000ff60003800000 */
[----:B------:R-:W-:Y:S02]  /*3ff0*/  @!UPT UIADD3 URZ, UPT, UPT, URZ, URZ, URZ ;  /* 0x000000fffffff290 */ /* 0x000fe4000fffe0ff */
[C---:B------:R-:W-:Y:S02]  /*4000*/  @P0 R2UR.BROADCAST UR16, R4.reuse ;  /* 0x00000000041002ca */ /* 0x040fe400008e0000 */
[----:B------:R-:W-:Y:S01]  /*4010*/  ELECT P0, URZ, PT ;  /* 0x0000000000ff782f */ /* 0x000fe20003800000 */
[----:B------:R-:W-:Y:S01]  /*4020*/  UMOV UR15, 0x40004040 ;  /* 0x40004040000f7882 */ /* 0x000fe20000000000 */
[----:B------:R-:W-:Y:S01]  /*4030*/  UMOV UR7, 0x40004040 ;  /* 0x4000404000077882 */ /* 0x000fe20000000000 */
[----:B------:R1:W-:Y:S01]  /*4040*/  UTCHMMA gdesc[UR14], gdesc[UR10], tmem[UR8], tmem[UR32], idesc[UR33], UP2 ;  /* 0x00ff200a0e0075ea */ /* 0x0003e20009000008 */
[----:B------:R-:W-:Y:S01]  /*4050*/  UPLOP3.LUT UP2, UPT, UPT, UPT, UPT, 0x80, 0x8 ;  /* 0x000000000008789c */ /* 0x000fe20003f4f070 */
[----:B------:R-:W-:Y:S01]  /*4060*/  UMOV UR5, 0x40004040 ;  /* 0x4000404000057882 */ /* 0x000fe20000000000 */
[----:B------:R-:W-:Y:S01]  /*4070*/  UMOV UR13, 0x40004040 ;  /* 0x40004040000d7882 */ /* 0x000fe20000000000 */
[----:B------:R-:W-:Y:S04]  /*4080*/  UMOV UR9, 0x40004040 ;  /* 0x4000404000097882 */ /* 0x000fe80000000000 */
[----:B------:R2:W-:Y:S01]  /*4090*/  UTCHMMA gdesc[UR4], gdesc[UR6], tmem[UR16], tmem[UR30], idesc[UR31], UPT ;  /* 0x00ff1e06040075ea */ /* 0x0005e2000b800010 */
[----:B-1----:R-:W-:Y:S01]  /*40a0*/  UIADD3 UR8, UPT, UPT, UR14, 0x4, URZ ;  /* 0x000000040e087890 */ /* 0x002fe2000fffe0ff */
[C---:B------:R-:W-:Y:S02]  /*40b0*/  @P0 R2UR.BROADCAST UR15, R4.reuse ;  /* 0x00000000040f02ca */ /* 0x040fe400008e0000 */
[----:B------:R-:W-:Y:S01]  /*40c0*/  ELECT P0, URZ, PT ;  /* 0x0000000000ff782f */ /* 0x000fe20003800000 */
[----:B------:R-:W-:Y:S02]  /*40d0*/  UIADD3 UR10, UPT, UPT, UR10, 0x6, URZ ;  /* 0x000000060a0a7890 */ /* 0x000fe4000fffe0ff */
[----:B--2---:R-:W-:Y:S10]  /*40e0*/  UIADD3 UR6, UPT, UPT, UR14, 0x6, URZ ;  /* 0x000000060e067890 */ /* 0x004ff4000fffe0ff */
[----:B------:R-:W-:Y:S01]  /*40f0*/  @P0 R2UR.BROADCAST UR14, R4 ;  /* 0x00000000040e02ca */ /* 0x000fe200008e0000 */
[----:B------:R-:W-:Y:S02]  /*4100*/  UIADD3 UR5, UPT, UPT, UR18, 0x68, URZ ;  /* 0x0000006812057890 */ /* 0x000fe4000fffe0ff */
[----:B------:R-:W-:Y:S01]  /*4110*/  UIADD3 UR4, UPT, UPT, UR17, 0x1, URZ ;  /* 0x0000000111047890 */ /* 0x000fe2000fffe0ff */
[----:B------:R1:W-:Y:S03]  /*4120*/  UTCHMMA gdesc[UR8], gdesc[UR12], tmem[UR15], tmem[UR28], idesc[UR29], UPT ;  /* 0x00ff1c0c080075ea */ /* 0x0003e6000b80000f */
[----:B------:R-:W-:Y:S03]  /*4130*/  UISETP.GT.U32.AND UP0, UPT, UR4, 0x1, UPT ;  /* 0x000000010400788c */ /* 0x000fe6000bf04070 */
[----:B------:R-:W-:Y:S03]  /*4140*/  UMOV UR4, UR19 ;  /* 0x0000001300047c82 */ /* 0x000fe60008000000 */
[----:B------:R3:W-:Y:S01]  /*4150*/  UTCHMMA gdesc[UR6], gdesc[UR10], tmem[UR14], tmem[UR26], idesc[UR27], UPT ;  /* 0x00ff1a0a060075ea */ /* 0x0007e2000b80000e */
[----:B------:R3:W-:Y:S01]  /*4160*/  UTCBAR.MULTICAST [UR5], URZ, UR21 ;  /* 0x000000ff050073e9 */ /* 0x0007e20008000815 */
[----:B-1----:R-:W-:Y:S07]  /*4170*/  UIADD3 UR8, UPT, UPT, UR17, -0x1, URZ ;  /* 0xffffffff11087890 */ /* 0x002fee000fffe0ff */
[----:B------:R-:W-:Y:S01]  /*4180*/  UMOV UR17, UR8 ;  /* 0x0000000800117c82 */ /* 0x000fe20008000000 */
[----:B------:R-:W-:Y:S05]  /*4190*/  BRA.U UP0, `(.L_x_69) ;  /* 0xfffffffd002c7547 */ /* 0x000fea000b83ffff */
.L_x_66:
[----:B------:R-:W-:Y:S01]  /*41a0*/  UIADD3 UR4, UPT, UPT, UR24, 0x1, URZ ;  /* 0x0000000118047890 */ /* 0x000fe2000fffe0ff */
[----:B------:R-:W-:Y:S01]  /*41b0*/  LOP3.LUT R8, R8, 0x1, RZ, 0x3c, !PT ;  /* 0x0000000108087812 */ /* 0x000fe200078e3cff */
[----:B---3--:R-:W-:Y:S02]  /*41c0*/  UIADD3 UR5, UPT, UPT, UR25, 0x120, URZ ;  /* 0x0000012019057890 */ /* 0x008fe4000fffe0ff */
[----:B------:R-:W-:-:S04]  /*41d0*/  UISETP.NE.AND UP0, UPT, UR4, 0x2, UPT ;  /* 0x000000020400788c */ /* 0x000fc8000bf05270 */
[----:B------:R-:W-:Y:S02]  /*41e0*/  USEL UR6, URZ, 0x1, UP0 ;  /* 0x00000001ff067887 */ /* 0x000fe40008000000 */
[----:B------:R-:W-:Y:S01]  /*41f0*/  USEL UR24, UR4, URZ, UP0 ;  /* 0x000000ff04187287 */ /* 0x000fe20008000000 */
[----:B------:R2:W-:Y:S03]  /*4200*/  UTCBAR [UR5], URZ ;  /* 0x000000ff050073e9 */ /* 0x0005e600080000ff */
[----:B------:R-:W-:Y:S01]  /*4210*/  LOP3.LUT R9, R9, UR6, RZ, 0x3c, !PT ;  /* 0x0000000609097c12 */ /* 0x000fe2000f8e3cff */
[----:B------:R-:W-:Y:S07]  /*4220*/  @P3 BRA `(.L_x_70) ;  /* 0xfffffff800a03947 */ /* 0x000fee000383ffff */
[----:B------:R-:W3:Y:S01]  /*4230*/  S2UR UR6, SR_CgaCtaId ;  /* 0x00000000000679c3 */ /* 0x000ee20000008800 */
[----:B------:R-:W-:Y:S01]  /*4240*/  ELECT P0, URZ, PT ;  /* 0x0000000000ff782f */ /* 0x000fe20003800000 */
[----:B-1----:R-:W-:Y:S01]  /*4250*/  IMAD.MOV.U32 R0, RZ, RZ, 0x1 ;  /* 0x00000001ff007424 */ /* 0x002fe200078e00ff */
[----:B------:R-:W-:Y:S01]  /*4260*/  UIADD3 UR20, UPT, UPT, UR20, 0x130, URZ ;  /* 0x0000013014147890 */ /* 0x000fe2000fffe0ff */
[----:B------:R-:W-:Y:S01]  /*4270*/  SHF.L.U32 R3, R9, 0x1f, RZ ;  /* 0x0000001f09037819 */ /* 0x000fe200000006ff */
[----:B------:R-:W-:-:S03]  /*4280*/  UMOV UR4, 0x40 ;  /* 0x0000004000047882 */ /* 0x000fc60000000000 */
[----:B------:R-:W-:Y:S01]  /*4290*/  UVIRTCOUNT.DEALLOC.SMPOOL 0x80 ;  /* 0x000000800000784c */ /* 0x000fe20000000000 */
[----:B---3--:R-:W-:Y:S02]  /*42a0*/  ULEA UR6, UR6, UR4, 0x18 ;  /* 0x0000000406067291 */ /* 0x008fe4000f8ec0ff */
[----:B------:R-:W-:-:S07]  /*42b0*/  ULEA UR4, UR24, UR20, 0x3 ;  /* 0x0000001418047291 */ /* 0x000fce000f8e18ff */
[----:B------:R1:W-:Y:S02]  /*42c0*/  @P0 STS.U8 [UR6+0x1c], R0 ;  /* 0x00001c00ff000988 */ /* 0x0003e40008000006 */
[----:B------:R-:W3:Y:S02]  /*42d0*/  SYNCS.PHASECHK.TRANS64.TRYWAIT P0, [UR4], R3 ;  /* 0x00000003ff0075a7 */ /* 0x000ee40008001104 */
[----:B-1-3--:R-:W-:Y:S05]  /*42e0*/  @!P0 BRA `(.L_x_71) ;  /* 0x00000044005c8947 */ /* 0x00afea0003800000 */
.L_x_162:
[----:B------:R-:W-:-:S04]  /*42f0*/  UIADD3 UR4, UPT, UPT, UR24, 0x1, URZ ;  /* 0x0000000118047890 */ /* 0x000fc8000fffe0ff */
[----:B------:R-:W-:-:S04]  /*4300*/  UISETP.NE.AND UP0, UPT, UR4, 0x2, UPT ;  /* 0x000000020400788c */ /* 0x000fc8000bf05270 */
[----:B--2---:R-:W-:Y:S02]  /*4310*/  USEL UR5, URZ, 0x1, UP0 ;  /* 0x00000001ff057887 */ /* 0x004fe40008000000 */
[----:B------:R-:W-:-:S04]  /*4320*/  USEL UR4, UR4, URZ, UP0 ;  /* 0x000000ff04047287 */ /* 0x000fc80008000000 */
[----:B------:R-:W-:Y:S01]  /*4330*/  ULEA UR4, UR4, UR20, 0x3 ;  /* 0x0000001404047291 */ /* 0x000fe2000f8e18ff */
[----:B-1----:R-:W-:-:S04]  /*4340*/  LOP3.LUT R3, R9, UR5, RZ, 0x3c, !PT ;  /* 0x0000000509037c12 */ /* 0x002fc8000f8e3cff */
[----:B------:R-:W-:-:S04]  /*4350*/  SHF.L.U32 R3, R3, 0x1f, RZ ;  /* 0x0000001f03037819 */ /* 0x000fc800000006ff */
[----:B------:R-:W1:Y:S02]  /*4360*/  SYNCS.PHASECHK.TRANS64.TRYWAIT P0, [UR4], R3 ;  /* 0x00000003ff0075a7 */ /* 0x000e640008001104 */
[----:B-1----:R-:W-:Y:S05]  /*4370*/  @!P0 BRA `(.L_x_72) ;  /* 0x0000004400508947 */ /* 0x002fea0003800000 */
.L_x_164:
[----:B------:R-:W-:Y:S01]  /*4380*/  NOP ;  /* 0x0000000000007918 */ /* 0x000fe20000000000 */
[----:B-1----:R-:W1:Y:S01]  /*4390*/  LDS R0, [UR6+0x14] ;  /* 0x00001406ff007984 */ /* 0x002e620008000800 */
[----:B------:R-:W-:Y:S01]  /*43a0*/  LOP3.LUT R3, R2, 0xffff, RZ, 0xc0, !PT ;  /* 0x0000ffff02037812 */ /* 0x000fe200078ec0ff */
[----:B------:R-:W-:-:S03]  /*43b0*/  IMAD.MOV.U32 R2, RZ, RZ, 0xffff ;  /* 0x0000ffffff027424 */ /* 0x000fc600078e00ff */
[----:B------:R-:W-:-:S04]  /*43c0*/  SHF.R.U32.HI R3, RZ, 0x5, R3 ;  /* 0x00000005ff037819 */ /* 0x000fc80000011603 */
[----:B------:R-:W-:-:S04]  /*43d0*/  SHF.L.U32 R2, R2, R3, RZ ;  /* 0x0000000302027219 */ /* 0x000fc800000006ff */
[----:B-1----:R-:W-:-:S04]  /*43e0*/  LOP3.LUT R0, R0, R2, RZ, 0xc0, !PT ;  /* 0x0000000200007212 */ /* 0x002fc800078ec0ff */
[----:B------:R-:W-:Y:S01]  /*43f0*/  ISETP.NE.AND P0, PT, R0, R2, PT ;  /* 0x000000020000720c */ /* 0x000fe20003f05270 */
[----:B------:R-:W-:-:S05]  /*4400*/  IMAD.MOV.U32 R0, RZ, RZ, 0x1 ;  /* 0x00000001ff007424 */ /* 0x000fca00078e00ff */
[----:B------:R-:W-:-:S07]  /*4410*/  SHF.L.U32 R0, R0, R3, RZ ;  /* 0x0000000300007219 */ /* 0x000fce00000006ff */
[----:B------:R-:W-:Y:S05]  /*4420*/  @P0 BRA `(.L_x_73) ;  /* 0x00000000005c0947 */ /* 0x000fea0003800000 */
[----:B------:R-:W1:Y:S02]  /*4430*/  LDS R3, [UR6+0x18] ;  /* 0x00001806ff037984 */ /* 0x000e640008000800 */
[----:B-1----:R-:W-:-:S04]  /*4440*/  LOP3.LUT R3, R3, R0, RZ, 0xc0, !PT ;  /* 0x0000000003037212 */ /* 0x002fc800078ec0ff */
[----:B------:R-:W-:-:S13]  /*4450*/  ISETP.NE.AND P0, PT, R3, R0, PT ;  /* 0x000000000300720c */ /* 0x000fda0003f05270 */
[----:B------:R-:W-:Y:S05]  /*4460*/  @P0 BRA `(.L_x_74) ;  /* 0x0000000000400947 */ /* 0x000fea0003800000 */
[----:B------:R-:W-:Y:S01]  /*4470*/  R2UR UR4, R2 ;  /* 0x00000000020472ca */ /* 0x000fe200000e0000 */
[----:B------:R-:W1:Y:S01]  /*4480*/  S2R R3, SR_LANEID ;  /* 0x0000000000037919 */ /* 0x000e620000000000 */
[----:B------:R-:W-:-:S04]  /*4490*/  LOP3.LUT R0, RZ, R0, RZ, 0x33, !PT ;  /* 0x00000000ff007212 */ /* 0x000fc800078e33ff */
[----:B------:R-:W2:Y:S07]  /*44a0*/  REDUX UR7, R0 ;  /* 0x00000000000773c4 */ /* 0x000eae0000000000 */
[----:B------:R-:W-:-:S03]  /*44b0*/  ULOP3.LUT UR5, URZ, UR4, URZ, 0x33, !UPT ;  /* 0x00000004ff057292 */ /* 0x000fc6000f8e33ff */
[----:B------:R-:W-:Y:S02]  /*44c0*/  VOTEU.ANY UR4, UPT, PT ;  /* 0x0000000000047886 */ /* 0x000fe400038e0100 */
[----:B------:R-:W-:Y:S01]  /*44d0*/  UFLO.U32 UR4, UR4 ;  /* 0x00000004000472bd */ /* 0x000fe200080e0000 */
[----:B------:R-:W-:-:S04]  /*44e0*/  IMAD.U32 R2, RZ, RZ, UR5 ;  /* 0x00000005ff027e24 */ /* 0x000fc8000f8e00ff */
[----:B------:R-:W3:Y:S02]  /*44f0*/  REDUX UR8, R2 ;  /* 0x00000000020873c4 */ /* 0x000ee40000000000 */
[----:B------:R1:W-:Y:S01]  /*4500*/  UTCATOMSWS.AND URZ, UR5 ;  /* 0x0000000500ff79e3 */ /* 0x0003e20008000000 */
[----:B--2---:R-:W-:Y:S01]  /*4510*/  IMAD.U32 R0, RZ, RZ, UR7 ;  /* 0x00000007ff007e24 */ /* 0x004fe2000f8e00ff */
[----:B-1----:R-:W-:Y:S01]  /*4520*/  ISETP.EQ.U32.AND P0, PT, R3, UR4, PT ;  /* 0x0000000403007c0c */ /* 0x002fe2000bf02070 */
[----:B---3--:R-:W-:-:S12]  /*4530*/  IMAD.U32 R2, RZ, RZ, UR8 ;  /* 0x00000008ff027e24 */ /* 0x008fd8000f8e00ff */
[----:B------:R1:W-:Y:S04]  /*4540*/  @P0 ATOMS.AND RZ, [UR6+0x14], R2 ;  /* 0x00001402ffff098c */ /* 0x0003e8000a800006 */
[----:B------:R1:W-:Y:S01]  /*4550*/  @P0 ATOMS.AND RZ, [UR6+0x18], R0 ;  /* 0x00001800ffff098c */ /* 0x0003e2000a800006 */
[----:B------:R-:W-:Y:S05]  /*4560*/  BRA `(.L_x_75) ;  /* 0x0000000000147947 */ /* 0x000fea0003800000 */
.L_x_74:
[----:B------:R-:W-:Y:S02]  /*4570*/  MOV R2, 0x4590 ;  /* 0x0000459000027802 */ /* 0x000fe40000000f00 */
[----:B----45:R-:W-:Y:S05]  /*4580*/  CALL.REL.NOINC `($__internal_0_$__cuda_sm10x_tcgen05_guardrail_trap_col_being_dealloced_not_returned_by_alloc) ;  /* 0x0000004400c87944 */ /* 0x030fea0003c00000 */
[----:B------:R-:W-:Y:S05]  /*4590*/  BRA `(.L_x_75) ;  /* 0x0000000000087947 */ /* 0x000fea0003800000 */
.L_x_73:
[----:B------:R-:W-:Y:S02]  /*45a0*/  MOV R2, 0x45c0 ;  /* 0x000045c000027802 */ /* 0x000fe40000000f00 */
[----:B----45:R-:W-:Y:S05]  /*45b0*/  CALL.REL.NOINC `($__internal_2_$__cuda_sm10x_tcgen05_guardrail_trap_unallocated_columns_being_dealloced) ;  /* 0x0000004400d47944 */ /* 0x030fea0003c00000 */
.L_x_75:
[----:B------:R-:W-:Y:S01]  /*45c0*/  NOP ;  /* 0x0000000000007918 */ /* 0x000fe20000000000 */
[----:B------:R-:W-:Y:S05]  /*45d0*/  EXIT ;  /* 0x000000000000794d */ /* 0x000fea0003800000 */
.L_x_59:
[----:B------:R-:W-:-:S09]  /*45e0*/  UISETP.NE.OR UP0, UPT, UR18, 0x3, !UP3 ;  /* 0x000000031200788c */ /* 0x000fd2000df05670 */
[----:B------:R-:W-:Y:S05]  /*45f0*/  BRA.U UP0, `(.L_x_76) ;  /* 0x0000001100847547 */ /* 0x000fea000b800000 */
[----:B------:R-:W2:Y:S01]  /*4600*/  LDCU.64 UR4, c[0x0][0x988] ;  /* 0x00013100ff0477ac */ /* 0x000ea20008000a00 */
[----:B------:R-:W3:Y:S01]  /*4610*/  S2UR UR6, SR_CgaCtaId ;  /* 0x00000000000679c3 */ /* 0x000ee20000008800 */
[----:B------:R-:W-:Y:S01]  /*4620*/  HFMA2 R10, -RZ, RZ, 0, 5.9604644775390625e-08 ;  /* 0x00000001ff0a7431 */ /* 0x000fe200000001ff */
[----:B------:R-:W-:Y:S01]  /*4630*/  MOV R9, RZ ;  /* 0x000000ff00097202 */ /* 0x000fe20000000f00 */
[----:B------:R-:W4:Y:S01]  /*4640*/  LDCU UR30, c[0x0][0x370] ;  /* 0x00006e00ff1e77ac */ /* 0x000f220008000800 */
[----:B------:R-:W-:Y:S01]  /*4650*/  HFMA2 R3, -RZ, RZ, 0, 0.00048828125 ;  /* 0x00001000ff037431 */ /* 0x000fe200000001ff */
[----:B------:R-:W1:Y:S03]  /*4660*/  LDCU.128 UR32, c[0x0][0xc10] ;  /* 0x00018200ff2077ac */ /* 0x000e660008000c00 */
[----:B------:R-:W4:Y:S01]  /*4670*/  LDC.64 R12, c[0x0][0x348] ;  /* 0x0000d200ff0c7b82 */ /* 0x000f220000000a00 */
[----:B------:R-:W1:Y:S01]  /*4680*/  LDCU UR27, c[0x0][0x374] ;  /* 0x00006e80ff1b77ac */ /* 0x000e620008000800 */
[----:B------:R-:W4:Y:S01]  /*4690*/  LDCU.64 UR28, c[0x0][0x990] ;  /* 0x00013200ff1c77ac */ /* 0x000f220008000a00 */
[----:B------:R-:W4:Y:S01]  /*46a0*/  LDCU UR17, c[0x0][0xc0c] ;  /* 0x00018180ff1177ac */ /* 0x000f220008000800 */
[----:B--2---:R-:W-:Y:S01]  /*46b0*/  UISETP.NE.U32.AND UP0, UPT, UR4, URZ, UPT ;  /* 0x000000ff0400728c */ /* 0x004fe2000bf05070 */
[----:B------:R-:W2:Y:S01]  /*46c0*/  LDCU.128 UR40, c[0x0][0xa80] ;  /* 0x00015000ff2877ac */ /* 0x000ea20008000c00 */
[----:B------:R-:W2:Y:S01]  /*46d0*/  LDCU UR48, c[0x0][0xc20] ;  /* 0x00018400ff3077ac */ /* 0x000ea20008000800 */
[----:B------:R-:W2:Y:S01]  /*46e0*/  LDCU UR4, c[0x0][0xc30] ;  /* 0x00018600ff0477ac */ /* 0x000ea20008000800 */
[----:B------:R-:W2:Y:S01]  /*46f0*/  LDCU.128 UR44, c[0x0][0xa90] ;  /* 0x00015200ff2c77ac */ /* 0x000ea20008000c00 */
[----:B------:R-:W-:Y:S01]  /*4700*/  UMOV UR24, 0x400 ;  /* 0x0000040000187882 */ /* 0x000fe20000000000 */
[----:B-1----:R-:W-:-:S02]  /*4710*/  UIMAD.WIDE.U32 UR8, UR27, UR35, URZ ;  /* 0x000000231b0872a5 */ /* 0x002fc4000f8e00ff */
[----:B---3--:R-:W-:Y:S02]  /*4720*/  ULEA UR24, UR6, UR24, 0x18 ;  /* 0x0000001806187291 */ /* 0x008fe4000f8ec0ff */
[----:B----4-:R-:W-:Y:S02]  /*4730*/  UIMAD.WIDE.U32 UR6, UR30, UR32, URZ ;  /* 0x000000201e0672a5 */ /* 0x010fe4000f8e00ff */
[----:B------:R-:W-:Y:S02]  /*4740*/  UISETP.NE.AND.EX UP5, UPT, UR5, URZ, UPT, UP0 ;  /* 0x000000ff0500728c */ /* 0x000fe4000bfa5300 */
[----:B------:R-:W-:Y:S02]  /*4750*/  UISETP.NE.U32.AND UP6, UPT, UR28, URZ, UPT ;  /* 0x000000ff1c00728c */ /* 0x000fe4000bfc5070 */
[----:B------:R-:W-:Y:S02]  /*4760*/  UIADD3 UR31, UPT, UPT, UR24, 0x118, URZ ;  /* 0x00000118181f7890 */ /* 0x000fe4000fffe0ff */
[----:B------:R-:W-:-:S02]  /*4770*/  UISETP.NE.AND UP0, UPT, UR39, 0x1, UPT ;  /* 0x000000012700788c */ /* 0x000fc4000bf05270 */
[----:B------:R-:W-:Y:S02]  /*4780*/  UISETP.GE.AND UP2, UPT, UR39, 0x1, UPT ;  /* 0x000000012700788c */ /* 0x000fe4000bf46270 */
[----:B------:R-:W-:Y:S01]  /*4790*/  UISETP.NE.AND UP0, UPT, UR17, 0x1, UPT ;  /* 0x000000011100788c */ /* 0x000fe2000bf05270 */
[----:B------:R-:W-:Y:S01]  /*47a0*/  UMOV UR6, UR7 ;  /* 0x0000000700067c82 */ /* 0x000fe20008000000 */
[----:B------:R-:W-:Y:S01]  /*47b0*/  UMOV UR36, UR9 ;  /* 0x0000000900247c82 */ /* 0x000fe20008000000 */
[----:B------:R-:W-:Y:S02]  /*47c0*/  USEL UR38, URZ, 0x1, UP4 ;  /* 0x00000001ff267887 */ /* 0x000fe4000a000000 */
[----:B------:R-:W-:Y:S02]  /*47d0*/  UISETP.NE.AND UP2, UPT, UR34, 0x1, UPT ;  /* 0x000000012200788c */ /* 0x000fe4000bf45270 */
[----:B--2---:R-:W-:Y:S01]  /*47e0*/  UISETP.NE.AND UP0, UPT, UR40, 0x1, UPT ;  /* 0x000000012800788c */ /* 0x004fe2000bf05270 */
[----:B------:R-:W-:Y:S01]  /*47f0*/  UMOV UR26, URZ ;  /* 0x000000ff001a7c82 */ /* 0x000fe20008000000 */
[----:B------:R-:W1:Y:S01]  /*4800*/  LDCU UR49, c[0x0][0xaa0] ;  /* 0x00015400ff3177ac */ /* 0x000e620008000800 */
[----:B------:R-:W-:Y:S01]  /*4810*/  UPLOP3.LUT UP4, UPT, UPT, UPT, UPT, 0x40, 0x4 ;  /* 0x000000000004789c */ /* 0x000fe20003f8e870 */
[----:B------:R-:W2:Y:S01]  /*4820*/  LDCU.64 UR18, c[0x0][0xc28] ;  /* 0x00018500ff1277ac */ /* 0x000ea20008000a00 */
[----:B------:R-:W-:-:S02]  /*4830*/  UISETP.NE.AND.EX UP6, UPT, UR29, URZ, UPT, UP6 ;  /* 0x000000ff1d00728c */ /* 0x000fc4000bfc5360 */
[----:B------:R-:W-:Y:S02]  /*4840*/  UPRMT UR31, URZ, 0x654, UR31 ;  /* 0x00000654ff1f7896 */ /* 0x000fe4000800001f */
[----:B------:R-:W-:Y:S02]  /*4850*/  USHF.R.U32.HI UR37, URZ, UR33, UR6 ;  /* 0x00000021ff257299 */ /* 0x000fe40008011606 */
[----:B------:R-:W-:Y:S02]  /*4860*/  USHF.R.U32.HI UR36, URZ, UR48, UR36 ;  /* 0x00000030ff247299 */ /* 0x000fe40008011624 */
[----:B------:R-:W-:Y:S02]  /*4870*/  UISETP.NE.AND UP3, UPT, UR4, 0x1, UPT ;  /* 0x000000010400788c */ /* 0x000fe4000bf65270 */
[----:B------:R-:W-:Y:S02]  /*4880*/  UISETP.NE.AND UP2, UPT, UR43, 0x1, UPT ;  /* 0x000000012b00788c */ /* 0x000fe4000bf45270 */
[----:B------:R-:W-:-:S11]  /*4890*/  UISETP.NE.AND UP0, UPT, UR46, 0x1, UPT ;  /* 0x000000012e00788c */ /* 0x000fd6000bf05270 */
.L_x_85:
[----:B------:R-:W-:Y:S04]  /*48a0*/  SHF.L.U32 R2, R9, 0x1f, RZ ;  /* 0x0000001f09027819 */ /* 0x000fe800000006ff */
[----:B---3--:R-:W3:Y:S02]  /*48b0*/  SYNCS.PHASECHK.TRANS64.TRYWAIT P0, [UR24+0x110], R2 ;  /* 0x00011002ff0075a7 */ /* 0x008ee40008001118 */
[----:B---3--:R-:W-:Y:S05]  /*48c0*/  @!P0 BRA `(.L_x_77) ;  /* 0x0000004000148947 */ /* 0x008fea0003800000 */
.L_x_166:
[----:B------:R-:W4:Y:S01]  /*48d0*/  LDS.128 R4, [UR24+0x150] ;  /* 0x00015018ff047984 */ /* 0x000f220008000c00 */
[----:B------:R-:W-:Y:S01]  /*48e0*/  UISETP.GE.AND UP0, UPT, UR39, 0x1, UPT ;  /* 0x000000012700788c */ /* 0x000fe2000bf06270 */
[----:B------:R-:W-:Y:S01]  /*48f0*/  @!PT LDS RZ, [RZ] ;  /* 0x00000000fffff984 */ /* 0x000fe20000000800 */
[----:B------:R-:W-:Y:S01]  /*4900*/  @!PT LDS RZ, [RZ] ;  /* 0x00000000fffff984 */ /* 0x000fe20000000800 */
[----:B------:R-:W-:Y:S01]  /*4910*/  @!PT LDS RZ, [RZ] ;  /* 0x00000000fffff984 */ /* 0x000fe20000000800 */
[----:B------:R-:W-:Y:S01]  /*4920*/  @!PT LDS RZ, [RZ] ;  /* 0x00000000fffff984 */ /* 0x000fe20000000800 */
[----:B------:R1:W-:Y:S06]  /*4930*/  MEMBAR.ALL.CTA ;  /* 0x0000000000007992 */ /* 0x0003ec0000008000 */
[----:B-1----:R-:W1:Y:S02]  /*4940*/  FENCE.VIEW.ASYNC.S ;  /* 0x00000000000073c6 */ /* 0x002e640000000000 */
[----:B-1----:R-:W-:Y:S01]  /*4950*/  SYNCS.ARRIVE.TRANS64.RED.A1T0 RZ, [UR31], RZ ;  /* 0x000000ffffff79a7 */ /* 0x002fe2000810041f */
[----:B----4-:R-:W-:Y:S11]  /*4960*/  LOP3.LUT P0, RZ, R6, 0x1, RZ, 0xc0, !PT ;  /* 0x0000000106ff7812 */ /* 0x010ff6000780c0ff */
[----:B------:R-:W-:Y:S02]  /*4970*/  @!UPT UIADD3 URZ, UPT, UPT, URZ, URZ, URZ ;  /* 0x000000fffffff290 */ /* 0x000fe4000fffe0ff */
[----:B------:R-:W-:Y:S01]  /*4980*/  VOTEU.ANY UP2, P0 ;  /* 0x0000000000ff7886 */ /* 0x000fe20000040100 */
[----:B------:R-:W-:Y:S11]  /*4990*/  PLOP3.LUT P0, PT, PT, PT, UP2, 0x80, 0x8 ;  /* 0x000000000008781c */ /* 0x000ff60003f0f028 */
[----:B------:R-:W-:Y:S02]  /*49a0*/  @!UPT UIADD3 URZ, UPT, UPT, URZ, URZ, URZ ;  /* 0x000000fffffff290 */ /* 0x000fe4000fffe0ff */
[----:B---3--:R-:W-:Y:S02]  /*49b0*/  @P0 MOV R2, R4 ;  /* 0x0000000400020202 */ /* 0x008fe40000000f00 */
[----:B------:R-:W-:Y:S02]  /*49c0*/  @P0 LOP3.LUT R0, R5, 0xffff, RZ, 0xc0, !PT ;  /* 0x0000ffff05000812 */ /* 0x000fe400078ec0ff */
[----:B------:R-:W-:Y:S02]  /*49d0*/  @P0 R2UR UR5, R2 ;  /* 0x00000000020502ca */ /* 0x000fe400000e0000 */
[----:B------:R-:W-:Y:S11]  /*49e0*/  @P0 R2UR UR4, R0 ;  /* 0x00000000000402ca */ /* 0x000ff600000e0000 */
[----:B------:R-:W-:Y:S02]  /*49f0*/  @UP2 UMOV UR16, UR5 ;  /* 0x0000000500102c82 */ /* 0x000fe40008000000 */
[----:B------:R-:W-:Y:S01]  /*4a00*/  @UP2 UMOV UR15, UR4 ;  /* 0x00000004000f2c82 */ /* 0x000fe20008000000 */
[----:B------:R-:W-:Y:S05]  /*4a10*/  BRA.U !UP0, `(.L_x_78) ;  /* 0x0000000108c07547 */ /* 0x000fea000b800000 */
[----:B------:R-:W-:Y:S02]  /*4a20*/  UIMAD.WIDE.U32 UR8, UR15, UR35, URZ ;  /* 0x000000230f0872a5 */ /* 0x000fe4000f8e00ff */
[----:B------:R-:W-:Y:S02]  /*4a30*/  UP2UR UR14, UPR, URZ, 0x4 ;  /* 0x00000004ff0e7883 */ /* 0x000fe40008000000 */
[----:B------:R-:W-:Y:S02]  /*4a40*/  UISETP.NE.AND UP2, UPT, UR34, 0x1, UPT ;  /* 0x000000012200788c */ /* 0x000fe4000bf45270 */
[----:B------:R-:W-:Y:S02]  /*4a50*/  UIMAD.WIDE.U32 UR10, UR16, UR32, URZ ;  /* 0x00000020100a72a5 */ /* 0x000fe4000f8e00ff */
[----:B------:R-:W-:Y:S02]  /*4a60*/  USEL UR4, UR27, UR36, !UP2 ;  /* 0x000000241b047287 */ /* 0x000fe4000d000000 */
[----:B------:R-:W-:Y:S02]  /*4a70*/  UISETP.NE.AND UP0, UPT, UR17, 0x1, UPT ;  /* 0x000000011100788c */ /* 0x000fe4000bf05270 */
[----:B------:R-:W-:Y:S02]  /*4a80*/  UP2UR UR22, UPR, URZ, 0x2 ;  /* 0x00000002ff167883 */ /* 0x000fe40008000000 */
[----:B------:R-:W-:Y:S02]  /*4a90*/  UISETP.NE.AND UP1, UPT, UR39, 0x1, UPT ;  /* 0x000000012700788c */ /* 0x000fe4000bf25270 */
[----:B--2---:R-:W-:Y:S02]  /*4aa0*/  UIMAD.WIDE.U32 UR12, UR4, UR18, URZ ;  /* 0x00000012040c72a5 */ /* 0x004fe4000f8e00ff */
[----:B------:R-:W-:Y:S01]  /*4ab0*/  USEL UR7, UR30, UR37, !UP0 ;  /* 0x000000251e077287 */ /* 0x000fe2000c000000 */
[----:B------:R-:W-:Y:S02]  /*4ac0*/  UMOV UR5, UR9 ;  /* 0x0000000900057c82 */ /* 0x000fe40008000000 */
[----:B------:R-:W-:Y:S02]  /*4ad0*/  USHF.R.U32.HI UR6, URZ, UR48, UR5 ;  /* 0x00000030ff067299 */ /* 0x000fe40008011605 */
[----:B------:R-:W-:Y:S02]  /*4ae0*/  UIMAD.WIDE.U32 UR20, UR7, UR18, URZ ;  /* 0x00000012071472a5 */ /* 0x000fe4000f8e00ff */
[----:B------:R-:W-:Y:S02]  /*4af0*/  USEL UR6, UR15, UR6, !UP2 ;  /* 0x000000060f067287 */ /* 0x000fe4000d000000 */
[----:B------:R-:W-:Y:S01]  /*4b00*/  UISETP.NE.AND UP2, UPT, UR14, URZ, UPT ;  /* 0x000000ff0e00728c */ /* 0x000fe2000bf45270 */
[----:B------:R-:W-:Y:S01]  /*4b10*/  UMOV UR5, UR11 ;  /* 0x0000000b00057c82 */ /* 0x000fe20008000000 */
[----:B------:R-:W-:Y:S02]  /*4b20*/  UIMAD.WIDE.U32 UR10, UR6, UR18, URZ ;  /* 0x00000012060a72a5 */ /* 0x000fe4000f8e00ff */
[----:B------:R-:W-:Y:S03]  /*4b30*/  USHF.R.U32.HI UR8, URZ, UR33, UR5 ;  /* 0x00000021ff087299 */ /* 0x000fe60008011605 */
[----:B------:R-:W-:Y:S02]  /*4b40*/  UMOV UR5, UR13 ;  /* 0x0000000d00057c82 */ /* 0x000fe40008000000 */
[----:B------:R-:W-:Y:S03]  /*4b50*/  @UP1 USHF.R.U32.HI UR4, URZ, UR19, UR5 ;  /* 0x00000013ff041299 */ /* 0x000fe60008011605 */
[----:B------:R-:W-:Y:S01]  /*4b60*/  UMOV UR5, UR21 ;  /* 0x0000001500057c82 */ /* 0x000fe20008000000 */
[----:B------:R-:W-:Y:S02]  /*4b70*/  UIMAD UR4, UR39, UR4, URZ ;  /* 0x00000004270472a4 */ /* 0x000fe4000f8e02ff */
[----:B------:R-:W-:Y:S02]  /*4b80*/  @UP1 USHF.R.U32.HI UR7, URZ, UR19, UR5 ;  /* 0x00000013ff071299 */ /* 0x000fe40008011605 */
[----:B------:R-:W-:Y:S02]  /*4b90*/  USEL UR5, UR16, UR8, !UP0 ;  /* 0x0000000810057287 */ /* 0x000fe4000c000000 */
[----:B------:R-:W-:Y:S02]  /*4ba0*/  UIMAD UR8, UR39, UR7, URZ ;  /* 0x00000007270872a4 */ /* 0x000fe4000f8e02ff */
[----:B------:R-:W-:Y:S03]  /*4bb0*/  UISETP.GE.AND UP0, UPT, UR6, UR4, UPT ;  /* 0x000000040600728c */ /* 0x000fe6000bf06270 */
[----:B------:R-:W-:Y:S01]  /*4bc0*/  UMOV UR4, UR11 ;  /* 0x0000000b00047c82 */ /* 0x000fe20008000000 */
[----:B------:R-:W-:Y:S02]  /*4bd0*/  UISETP.GE.OR UP0, UPT, UR5, UR8, UP0 ;  /* 0x000000080500728c */ /* 0x000fe40008706670 */
[----:B------:R-:W-:Y:S02]  /*4be0*/  USHF.R.U32.HI UR4, URZ, UR19, UR4 ;  /* 0x00000013ff047299 */ /* 0x000fe40008011604 */
[----:B------:R-:W-:Y:S02]  /*4bf0*/  UIMAD.WIDE.U32 UR8, UR5, UR18, URZ ;  /* 0x00000012050872a5 */ /* 0x000fe4000f8e00ff */
[----:B------:R-:W-:Y:S04]  /*4c00*/  USEL UR10, UR6, UR4, !UP1 ;  /* 0x00000004060a7287 */ /* 0x000fe8000c800000 */
[----:B------:R-:W-:Y:S01]  /*4c10*/  UIADD3 UR11, UPT, UPT, -UR10, URZ, URZ ;  /* 0x000000ff0a0b7290 */ /* 0x000fe2000fffe1ff */
[----:B------:R-:W-:Y:S02]  /*4c20*/  @!UP0 UMOV UR4, UR9 ;  /* 0x0000000900048c82 */ /* 0x000fe40008000000 */
[----:B------:R-:W-:Y:S02]  /*4c30*/  @!UP0 USHF.R.U32.HI UR4, URZ, UR19, UR4 ;  /* 0x00000013ff048299 */ /* 0x000fe40008011604 */
[----:B------:R-:W-:Y:S02]  /*4c40*/  UIMAD UR8, UR39, UR11, UR6 ;  /* 0x0000000b270872a4 */ /* 0x000fe4000f8e0206 */
[----:B------:R-:W-:Y:S02]  /*4c50*/  @!UP0 USEL UR4, UR5, UR4, !UP1 ;  /* 0x0000000405048287 */ /* 0x000fe4000c800000 */
[----:B------:R-:W-:Y:S02]  /*4c60*/  UISETP.NE.AND UP1, UPT, UR22, URZ, UPT ;  /* 0x000000ff1600728c */ /* 0x000fe4000bf25270 */
[----:B------:R-:W-:Y:S02]  /*4c70*/  @!UP0 UIMAD UR8, UR7, UR8, UR4 ;  /* 0x00000008070882a4 */ /* 0x000fe4000f8e0204 */
[----:B------:R-:W-:Y:S02]  /*4c80*/  @!UP0 UIADD3 UR9, UPT, UPT, UR10, -UR4, URZ ;  /* 0x800000040a098290 */ /* 0x000fe4000fffe0ff */
[----:B------:R-:W-:Y:S02]  /*4c90*/  UIADD3 UR4, UPT, UPT, -UR5, URZ, URZ ;  /* 0x000000ff05047290 */ /* 0x000fe4000fffe1ff */
[----:B------:R-:W-:Y:S02]  /*4ca0*/  UIADD3 UR7, UPT, UPT, -UR6, URZ, URZ ;  /* 0x000000ff06077290 */ /* 0x000fe4000fffe1ff */
[----:B------:R-:W-:Y:S02]  /*4cb0*/  @!UP0 UIMAD UR6, UR9, UR39, UR5 ;  /* 0x00000027090682a4 */ /* 0x000fe4000f8e0205 */
[----:B------:R-:W-:Y:S02]  /*4cc0*/  UIMAD UR16, UR17, UR4, UR16 ;  /* 0x00000004111072a4 */ /* 0x000fe4000f8e0210 */
[----:B------:R-:W-:Y:S01]  /*4cd0*/  UIMAD UR15, UR34, UR7, UR15 ;  /* 0x00000007220f72a4 */ /* 0x000fe2000f8e020f */
[----:B------:R-:W-:Y:S02]  /*4ce0*/  @!UP0 UMOV UR5, UR8 ;  /* 0x0000000800058c82 */ /* 0x000fe40008000000 */
[----:B------:R-:W-:Y:S02]  /*4cf0*/  UIMAD UR16, UR5, UR17, UR16 ;  /* 0x00000011051072a4 */ /* 0x000fe4000f8e0210 */
[----:B------:R-:W-:Y:S11]  /*4d00*/  UIMAD UR15, UR6, UR34, UR15 ;  /* 0x00000022060f72a4 */ /* 0x000ff6000f8e020f */
[----:B------:R-:W-:Y:S01]  /*4d10*/  @!UPT UIADD3 URZ, UPT, UPT, URZ, URZ, URZ ;  /* 0x000000fffffff290 */ /* 0x000fe2000fffe0ff */
.L_x_78:
[----:B------:R-:W1:Y:S01]  /*4d20*/  @!UP3 LDCU.128 UR8, c[0x0][0xc10] ;  /* 0x00018200ff08b7ac */ /* 0x000e620008000c00 */
[----:B------:R-:W-:Y:S04]  /*4d30*/  ISETP.NE.U32.AND P1, PT, RZ, UR28, PT ;  /* 0x0000001cff007c0c */ /* 0x000fe8000bf25070 */
[----:B------:R-:W-:Y:S01]  /*4d40*/  ISETP.NE.AND.EX P1, PT, RZ, UR29, PT, P1 ;  /* 0x0000001dff007c0c */ /* 0x000fe2000bf25310 */
[----:B------:R-:W3:Y:S01]  /*4d50*/  @!UP3 LDCU UR5, c[0x0][0xc0c] ;  /* 0x00018180ff05b7ac */ /* 0x000ee20008000800 */
[----:B------:R-:W-:Y:S02]  /*4d60*/  USHF.L.U32 UR25, UR23, 0x6, URZ ;  /* 0x0000000617197899 */ /* 0x000fe400080006ff */
[----:B-1----:R-:W-:Y:S07]  /*4d70*/  UIMAD.WIDE.U32 UR6, UR16, UR8, URZ ;  /* 0x00000008100672a5 */ /* 0x002fee000f8e00ff */
[----:B------:R-:W-:Y:S01]  /*4d80*/  @!UP3 UMOV UR4, UR7 ;  /* 0x000000070004bc82 */ /* 0x000fe20008000000 */
[----:B---3--:R-:W-:Y:S02]  /*4d90*/  @!UP3 UISETP.NE.AND UP0, UPT, UR5, 0x1, UPT ;  /* 0x000000010500b88c */ /* 0x008fe4000bf05270 */
[----:B------:R-:W-:Y:S02]  /*4da0*/  @!UP3 USHF.R.U32.HI UR4, URZ, UR9, UR4 ;  /* 0x00000009ff04b299 */ /* 0x000fe40008011604 */
[----:B------:R-:W-:Y:S02]  /*4db0*/  UIMAD.WIDE.U32 UR6, UR15, UR11, URZ ;  /* 0x0000000b0f0672a5 */ /* 0x000fe4000f8e00ff */
[----:B------:R-:W-:Y:S02]  /*4dc0*/  @!UP3 USEL UR8, UR16, UR4, !UP0 ;  /* 0x000000041008b287 */ /* 0x000fe4000c000000 */
[----:B------:R-:W-:Y:S03]  /*4dd0*/  @!UP3 UISETP.NE.AND UP0, UPT, UR10, 0x1, UPT ;  /* 0x000000010a00b88c */ /* 0x000fe6000bf05270 */
[----:B------:R-:W-:Y:S02]  /*4de0*/  @!UP3 UMOV UR6, UR7 ;  /* 0x000000070006bc82 */ /* 0x000fe40008000000 */
[----:B------:R-:W1:Y:S02]  /*4df0*/  @!UP3 LDCU UR4, c[0x0][0xc20] ;  /* 0x00018400ff04b7ac */ /* 0x000e640008000800 */
[----:B-1----:R-:W-:Y:S04]  /*4e00*/  @!UP3 USHF.R.U32.HI UR6, URZ, UR4, UR6 ;  /* 0x00000004ff06b299 */ /* 0x002fe80008011606 */
[----:B------:R-:W-:Y:S04]  /*4e10*/  @!UP3 USEL UR6, UR15, UR6, !UP0 ;  /* 0x000000060f06b287 */ /* 0x000fe8000c000000 */
[----:B------:R-:W-:Y:S02]  /*4e20*/  @!UP3 UIADD3 UR4, UPT, UPT, -UR8, UR6, URZ ;  /* 0x000000060804b290 */ /* 0x000fe4000fffe1ff */
[----:B------:R-:W-:Y:S02]  /*4e30*/  @!UP3 UIADD3 UR6, UPT, UPT, UR8, -UR6, URZ ;  /* 0x800000060806b290 */ /* 0x000fe4000fffe0ff */
[----:B------:R-:W-:Y:S02]  /*4e40*/  @!UP3 UIMAD UR16, UR4, UR5, UR16 ;  /* 0x000000050410b2a4 */ /* 0x000fe4000f8e0210 */
[----:B------:R-:W-:Y:S01]  /*4e50*/  @!UP3 UIMAD UR15, UR6, UR10, UR15 ;  /* 0x0000000a060fb2a4 */ /* 0x000fe2000f8e020f */
[----:B------:R-:W-:Y:S11]  /*4e60*/  BRA.U UP4, `(.L_x_79) ;  /* 0x0000000104107547 */ /* 0x000ff6000b800000 */
[----:B------:R-:W-:Y:S04]  /*4e70*/  MOV R2, UR38 ;  /* 0x0000002600027c02 */ /* 0x000fe80008000f00 */
[----:B------:R-:W-:Y:S04]  /*4e80*/  SHF.L.U32 R2, R2, 0x1f, RZ ;  /* 0x0000001f02027819 */ /* 0x000fe800000006ff */
[----:B------:R-:W1:Y:S02]  /*4e90*/  SYNCS.PHASECHK.TRANS64.TRYWAIT P2, [UR24+0x108], R2 ;  /* 0x00010802ff0075a7 */ /* 0x000e640008041118 */
[----:B-1----:R-:W-:Y:S05]  /*4ea0*/  @!P2 BRA `(.L_x_80) ;  /* 0x0000003800b4a947 */ /* 0x002fea0003800000 */
.L_x_79:
[----:B------:R-:W-:Y:S05]  /*4eb0*/  BRA.U !UP6, `(.L_x_81) ;  /* 0x000000010e387547 */ /* 0x000fea000b800000 */
[----:B------:R-:W-:Y:S01]  /*4ec0*/  UPLOP3.LUT UP1, UPT, UPT, UPT, UP5, 0x80, 0x8 ;  /* 0x000000000008789c */ /* 0x000fe20003f2f050 */
[----:B-1----:R-:W-:Y:S01]  /*4ed0*/  HFMA2 R0, -RZ, RZ, 0, 5.9604644775390625e-08 ;  /* 0x00000001ff007431 */ /* 0x002fe200000001ff */
[----:B------:R-:W1:Y:S01]  /*4ee0*/  LDCU.64 UR8, c[0x0][0x358] ;  /* 0x00006b00ff0877ac */ /* 0x000e620008000a00 */
[----:B------:R-:W-:Y:S03]  /*4ef0*/  IMAD.MOV.U32 R48, RZ, RZ, 0x1 ;  /* 0x00000001ff307424 */ /* 0x000fe600078e00ff */
[----:B------:R-:W-:Y:S05]  /*4f00*/  PLOP3.LUT P2, PT, PT, PT, UP1, 0x80, 0x8 ;  /* 0x000000000008781c */ /* 0x000fea0003f4f018 */
[----:B------:R-:W3:Y:S01]  /*4f10*/  @UP1 LDCU.64 UR4, c[0x0][0x988] ;  /* 0x00013100ff0417ac */ /* 0x000ee20008000a00 */
[----:B------:R-:W-:Y:S07]  /*4f20*/  @UP1 UIMAD UR6, UR53, UR28, URZ ;  /* 0x0000001c350612a4 */ /* 0x000fee000f8e02ff */
[----:B------:R-:W-:Y:S01]  /*4f30*/  @!P2 PRMT R48, R0, 0x7610, R48 ;  /* 0x000076100030a816 */ /* 0x000fe20000000030 */
[----:B---3--:R-:W-:Y:S06]  /*4f40*/  @UP1 UIMAD.WIDE UR4, UR6, 0x4, UR4 ;  /* 0x00000004060418a5 */ /* 0x008fec000f8e0204 */
[----:B-----5:R-:W-:Y:S01]  /*4f50*/  IMAD.U32 R26, RZ, RZ, UR4 ;  /* 0x00000004ff1a7e24 */ /* 0x020fe2000f8e00ff */
[----:B------:R-:W-:Y:S04]  /*4f60*/  MOV R27, UR5 ;  /* 0x00000005001b7c02 */ /* 0x000fe80008000f00 */
[----:B------:R-:W3:Y:S01]  /*4f70*/  @!UP1 LDCU UR4, c[0x0][0x980] ;  /* 0x00013000ff0497ac */ /* 0x000ee20008000800 */
[----:B-1----:R4:W5:Y:S02]  /*4f80*/  @P2 LDG.E R26, desc[UR8][R26.64] ;  /* 0x000000081a1a2981 */ /* 0x002964000c1e1900 */
[----:B---34-:R-:W-:Y:S07]  /*4f90*/  @!P2 IMAD.U32 R26, RZ, RZ, UR4 ;  /* 0x00000004ff1aae24 */ /* 0x018fee000f8e00ff */
.L_x_81:
[----:B-----5:R-:W-:Y:S01]  /*4fa0*/  @!P1 FSETP.EQ.AND P3, PT, R26, RZ, PT ;  /* 0x000000ff1a00920b */ /* 0x020fe20003f62000 */
[----:B------:R-:W-:Y:S01]  /*4fb0*/  @!UPT UIADD3 URZ, UPT, UPT, URZ, URZ, URZ ;  /* 0x000000fffffff290 */ /* 0x000fe2000fffe0ff */
[----:B------:R-:W-:Y:S11]  /*4fc0*/  @!P1 BRA `(.L_x_82) ;  /* 0x0000000000149947 */ /* 0x000ff60003800000 */
[----:B------:R-:W-:Y:S02]  /*4fd0*/  LOP3.LUT P1, RZ, R48, 0xff, RZ, 0xc0, !PT ;  /* 0x000000ff30ff7812 */ /* 0x000fe4000782c0ff */
[----:B------:R-:W-:Y:S04]  /*4fe0*/  PLOP3.LUT P3, PT, PT, PT, UP1, 0x80, 0x8 ;  /* 0x000000000008781c */ /* 0x000fe80003f6f018 */
[----:B------:R-:W-:Y:S07]  /*4ff0*/  PLOP3.LUT P3, PT, P3, PT, PT, 0x8, 0x80 ;  /* 0x000000000080781c */ /* 0x000fee0001f6e170 */
[----:B------:R-:W-:Y:S11]  /*5000*/  @P1 FSETP.EQ.AND P3, PT, R26, RZ, PT ;  /* 0x000000ff1a00120b */ /* 0x000ff60003f62000 */
[----:B------:R-:W-:Y:S02]  /*5010*/  @!UPT UIADD3 URZ, UPT, UPT, URZ, URZ, URZ ;  /* 0x000000fffffff290 */ /* 0x000fe4000fffe0ff */
.L_x_82:
[----:B------:R-:W-:Y:S01]  /*5020*/  ULEA UR7, UR26, UR24, 0x3 ;  /* 0x000000181a077291 */ /* 0x000fe2000f8e18ff */
[----:B------:R-:W-:Y:S01]  /*5030*/  SHF.L.U32 R8, R10, 0x1f, RZ ;  /* 0x0000001f0a087819 */ /* 0x000fe200000006ff */
[----:B------:R-:W-:Y:S02]  /*5040*/  USHF.L.U32 UR11, UR51, 0x6, URZ ;  /* 0x00000006330b7899 */ /* 0x000fe400080006ff */
[----:B------:R-:W-:Y:S02]  /*5050*/  UISETP.NE.AND UP0, UPT, UR40, 0x1, UPT ;  /* 0x000000012800788c */ /* 0x000fe4000bf05270 */
[----:B------:R-:W-:Y:S01]  /*5060*/  UIMAD.WIDE.U32 UR4, UR11, UR41, URZ ;  /* 0x000000290b0472a5 */ /* 0x000fe2000f8e00ff */
[----:B------:R-:W-:Y:S02]  /*5070*/  ELECT P2, URZ, PT ;  /* 0x0000000000ff782f */ /* 0x000fe40003840000 */
[----:B------:R-:W3:Y:S02]  /*5080*/  SYNCS.PHASECHK.TRANS64.TRYWAIT P1, [UR7+0xe8], R8 ;  /* 0x0000e808ff0075a7 */ /* 0x000ee40008021107 */
[----:B------:R-:W-:Y:S02]  /*5090*/  PLOP3.LUT P2, PT, P3, P2, PT, 0xf2, 0x2f ;  /* 0x00000000002f781c */ /* 0x000fe40001f45e72 */
[----:B------:R-:W-:Y:S02]  /*50a0*/  UMOV UR4, UR5 ;  /* 0x0000000500047c82 */ /* 0x000fe40008000000 */
[----:B------:R-:W-:Y:S04]  /*50b0*/  USHF.R.U32.HI UR4, URZ, UR42, UR4 ;  /* 0x0000002aff047299 */ /* 0x000fe80008011604 */
[----:B------:R-:W-:Y:S02]  /*50c0*/  USEL UR12, UR11, UR4, !UP0 ;  /* 0x000000040b0c7287 */ /* 0x000fe4000c000000 */
[----:B------:R-:W-:Y:S02]  /*50d0*/  UISETP.NE.AND UP0, UPT, UR43, 0x1, UPT ;  /* 0x000000012b00788c */ /* 0x000fe4000bf05270 */
[----:B------:R-:W-:Y:S02]  /*50e0*/  UIMAD.WIDE.U32 UR4, UR12, UR44, URZ ;  /* 0x0000002c0c0472a5 */ /* 0x000fe4000f8e00ff */
[----:B------:R-:W-:Y:S01]  /*50f0*/  UIADD3 UR6, UPT, UPT, -UR12, URZ, URZ ;  /* 0x000000ff0c067290 */ /* 0x000fe2000fffe1ff */
[----:B-1----:R-:W-:Y:S03]  /*5100*/  @!P2 IMAD.MOV.U32 R0, RZ, 0x20, RZ ;  /* 0x00000020ff00a824 */ /* 0x002fe600078e00ff */
[----:B------:R-:W-:Y:S01]  /*5110*/  UIMAD UR11, UR40, UR6, UR11 ;  /* 0x00000006280b72a4 */ /* 0x000fe2000f8e020b */
[----:B------:R-:W-:Y:S01]  /*5120*/  @!P2 IMAD.MOV.U32 R0, RZ, 0x400, R0 ;  /* 0x00000400ff00a824 */ /* 0x000fe200078e0000 */
[----:B------:R-:W-:Y:S02]  /*5130*/  UMOV UR4, UR5 ;  /* 0x0000000500047c82 */ /* 0x000fe40008000000 */
[----:B------:R-:W-:Y:S04]  /*5140*/  USHF.R.U32.HI UR4, URZ, UR45, UR4 ;  /* 0x0000002dff047299 */ /* 0x000fe80008011604 */
[----:B------:R-:W-:Y:S02]  /*5150*/  USEL UR13, UR12, UR4, !UP0 ;  /* 0x000000040c0d7287 */ /* 0x000fe4000c000000 */
[----:B------:R-:W-:Y:S02]  /*5160*/  UISETP.NE.AND UP0, UPT, UR46, 0x1, UPT ;  /* 0x000000012e00788c */ /* 0x000fe4000bf05270 */
[----:B------:R-:W-:Y:S07]  /*5170*/  UIMAD.WIDE.U32 UR4, UR13, UR47, URZ ;  /* 0x0000002f0d0472a5 */ /* 0x000fee000f8e00ff */
[----:B------:R-:W-:Y:S02]  /*5180*/  UMOV UR4, UR5 ;  /* 0x0000000500047c82 */ /* 0x000fe40008000000 */
[----:B------:R-:W-:Y:S04]  /*5190*/  USHF.R.U32.HI UR4, URZ, UR49, UR4 ;  /* 0x00000031ff047299 */ /* 0x000fe80008011604 */
[----:B------:R-:W-:Y:S02]  /*51a0*/  USEL UR14, UR13, UR4, !UP0 ;  /* 0x000000040d0e7287 */ /* 0x000fe4000c000000 */
[----:B------:R-:W-:Y:S02]  /*51b0*/  UIADD3 UR4, UPT, UPT, -UR13, URZ, URZ ;  /* 0x000000ff0d047290 */ /* 0x000fe4000fffe1ff */
[----:B------:R-:W-:Y:S02]  /*51c0*/  UIADD3 UR5, UPT, UPT, -UR14, URZ, URZ ;  /* 0x000000ff0e057290 */ /* 0x000fe4000fffe1ff */
[----:B------:R-:W-:Y:S02]  /*51d0*/  UIMAD UR12, UR43, UR4, UR12 ;  /* 0x000000042b0c72a4 */ /* 0x000fe4000f8e020c */
[----:B------:R-:W-:Y:S01]  /*51e0*/  UIMAD UR13, UR46, UR5, UR13 ;  /* 0x000000052e0d72a4 */ /* 0x000fe2000f8e020d */
[----:B---3--:R-:W-:Y:S11]  /*51f0*/  @!P1 BRA `(.L_x_83) ;  /* 0x0000003400f89947 */ /* 0x008ff60003800000 */
.L_x_169:
[----:B------:R-:W3:Y:S01]  /*5200*/  S2UR UR50, SR_CgaCtaId ;  /* 0x00000000003279c3 */ /* 0x000ee20000008800 */
[----:B------:R-:W-:Y:S01]  /*5210*/  @!P2 R2UR UR4, R0 ;  /* 0x000000000004a2ca */ /* 0x000fe200000e0000 */
[----:B------:R-:W-:Y:S01]  /*5220*/  VOTEU.ALL UP0, P2 ;  /* 0x0000000000ff7886 */ /* 0x000fe20001000000 */
[----:B-1----:R-:W-:Y:S02]  /*5230*/  @!P2 IADD3 R2, P1, PT, R12, 0x680, RZ ;  /* 0x000006800c02a810 */ /* 0x002fe40007f3e0ff */
[----:B------:R-:W-:Y:S02]  /*5240*/  @P0 SHF.R.U32.HI R4, RZ, 0x10, R5 ;  /* 0x00000010ff040819 */ /* 0x000fe40000011605 */
[----:B------:R-:W-:Y:S01]  /*5250*/  @!P2 R2UR UR6, R2 ;  /* 0x000000000206a2ca */ /* 0x000fe200000e0000 */
[----:B------:R-:W-:Y:S01]  /*5260*/  @!P2 IMAD.X R0, RZ, RZ, R13, P1 ;  /* 0x000000ffff00a224 */ /* 0x000fe200008e060d */
[----:B------:R-:W-:Y:S01]  /*5270*/  @!UP0 ULEA UR5, UR26, UR24, 0xc ;  /* 0x000000181a058291 */ /* 0x000fe2000f8e60ff */
[----:B------:R-:W-:Y:S03]  /*5280*/  @P0 R2UR UR53, R4 ;  /* 0x00000000043502ca */ /* 0x000fe600000e0000 */
[----:B------:R-:W-:Y:S02]  /*5290*/  @!UP0 UIADD3 UR8, UPT, UPT, UR5, 0x200, URZ ;  /* 0x0000020005088890 */ /* 0x000fe4000fffe0ff */
[----:B------:R-:W-:Y:S01]  /*52a0*/  @!UP0 UPRMT UR22, UR4, 0x5410, URZ ;  /* 0x0000541004168896 */ /* 0x000fe200080000ff */
[----:B------:R-:W-:Y:S01]  /*52b0*/  @!P2 R2UR UR4, R0 ;  /* 0x000000000004a2ca */ /* 0x000fe200000e0000 */
[----:B------:R-:W-:Y:S01]  /*52c0*/  UIADD3 UR5, UPT, UPT, UR26, 0x1, URZ ;  /* 0x000000011a057890 */ /* 0x000fe2000fffe0ff */
[----:B------:R-:W-:Y:S02]  /*52d0*/  @!P2 IMAD.MOV.U32 R0, RZ, RZ, 0x1000 ;  /* 0x00001000ff00a424 */ /* 0x000fe400078e00ff */
[----:B------:R-:W-:Y:S01]  /*52e0*/  IMAD.U32 R14, RZ, RZ, UR6 ;  /* 0x00000006ff0e7e24 */ /* 0x000fe2000f8e00ff */
[----:B------:R-:W-:Y:S04]  /*52f0*/  UISETP.NE.AND UP0, UPT, UR5, 0x3, UPT ;  /* 0x000000030500788c */ /* 0x000fe8000bf05270 */
[----:B------:R-:W-:Y:S01]  /*5300*/  @!P2 R2UR UR20, R14 ;  /* 0x000000000e14a2ca */ /* 0x000fe200000e0000 */
[----:B------:R-:W-:Y:S02]  /*5310*/  USEL UR5, UR5, URZ, UP0 ;  /* 0x000000ff05057287 */ /* 0x000fe40008000000 */
[----:B------:R-:W-:Y:S01]  /*5320*/  USEL UR23, URZ, 0x1, UP0 ;  /* 0x00000001ff177887 */ /* 0x000fe20008000000 */
[----:B------:R-:W-:Y:S01]  /*5330*/  IMAD.U32 R15, RZ, RZ, UR4 ;  /* 0x00000004ff0f7e24 */ /* 0x000fe2000f8e00ff */
[----:B------:R-:W-:Y:S01]  /*5340*/  UIADD3 UR4, UPT, UPT, UR7, 0xd0, URZ ;  /* 0x000000d007047890 */ /* 0x000fe2000fffe0ff */
[----:B------:R-:W-:Y:S03]  /*5350*/  VOTEU.ALL UP0, P2 ;  /* 0x0000000000ff7886 */ /* 0x000fe60001000000 */
[----:B------:R-:W-:Y:S01]  /*5360*/  @!P2 R2UR UR21, R15 ;  /* 0x000000000f15a2ca */ /* 0x000fe200000e0000 */
[----:B---3--:R-:W-:Y:S01]  /*5370*/  UPRMT UR6, UR50, 0x654, UR4 ;  /* 0x0000065432067896 */ /* 0x008fe20008000004 */
[----:B------:R-:W-:Y:S01]  /*5380*/  LOP3.LUT R10, R10, UR23, RZ, 0x3c, !PT ;  /* 0x000000170a0a7c12 */ /* 0x000fe2000f8e3cff */
[----:B------:R-:W-:Y:S01]  /*5390*/  @!UP0 UMOV UR9, UR4 ;  /* 0x0000000400098c82 */ /* 0x000fe20008000000 */
[----:B------:R-:W-:Y:S01]  /*53a0*/  @!UP0 UMOV UR10, UR25 ;  /* 0x00000019000a8c82 */ /* 0x000fe20008000000 */
[----:B------:R-:W-:Y:S01]  /*53b0*/  ULEA UR4, UR5, UR24, 0x3 ;  /* 0x0000001805047291 */ /* 0x000fe2000f8e18ff */
[----:B------:R-:W-:Y:S07]  /*53c0*/  SHF.L.U32 R2, R10, 0x1f, RZ ;  /* 0x0000001f0a027819 */ /* 0x000fee00000006ff */
[----:B------:R1:W-:Y:S01]  /*53d0*/  @!UP0 UTMALDG.5D.IM2COL [UR8], [UR20], UR22 ;  /* 0x00000008140083b4 */ /* 0x0003e20008060016 */
[----:B------:R1:W-:Y:S01]  /*53e0*/  @!P2 SYNCS.ARRIVE.TRANS64.RED.A0TR RZ, [UR7+0xd0], R0 ;  /* 0x0000d000ffffa9a7 */ /* 0x0003e20008300407 */
[----:B------:R-:W-:Y:S01]  /*53f0*/  SYNCS.ARRIVE.TRANS64.RED.A1T0 RZ, [UR6], RZ ;  /* 0x000000ffffff79a7 */ /* 0x000fe20008100406 */
[----:B------:R-:W3:Y:S02]  /*5400*/  SYNCS.PHASECHK.TRANS64.TRYWAIT P1, [UR4+0xe8], R2 ;  /* 0x0000e802ff0075a7 */ /* 0x000ee40008021104 */
[----:B-1-3--:R-:W-:Y:S05]  /*5410*/  @!P1 BRA `(.L_x_84) ;  /* 0x0000003400889947 */ /* 0x00afea0003800000 */
.L_x_171:
[----:B------:R-:W3:Y:S01]  /*5420*/  S2UR UR50, SR_CgaCtaId ;  /* 0x00000000003279c3 */ /* 0x000ee20000008800 */
[----:B------:R-:W-:Y:S01]  /*5430*/  UIADD3 UR6, UPT, UPT, UR5, 0x1, URZ ;  /* 0x0000000105067890 */ /* 0x000fe2000fffe0ff */
[----:B-1----:R-:W-:Y:S01]  /*5440*/  @!P2 IMAD.MOV.U32 R0, RZ, 0x20, RZ ;  /* 0x00000020ff00a824 */ /* 0x002fe200078e00ff */
[----:B------:R-:W-:Y:S01]  /*5450*/  UPLOP3.LUT UP4, UPT, UPT, UPT, UPT, 0x80, 0x8 ;  /* 0x000000000008789c */ /* 0x000fe20003f8f070 */
[----:B------:R-:W-:Y:S01]  /*5460*/  @!P2 IADD3 R2, P0, PT, R12, 0x680, RZ ;  /* 0x000006800c02a810 */ /* 0x000fe20007f1e0ff */
[----:B------:R-:W-:Y:S01]  /*5470*/  UISETP.NE.AND UP0, UPT, UR6, 0x3, UPT ;  /* 0x000000030600788c */ /* 0x000fe2000bf05270 */
[----:B------:R-:W-:Y:S01]  /*5480*/  @!P2 IMAD.MOV.U32 R0, RZ, 0x400, R0 ;  /* 0x00000400ff00a824 */ /* 0x000fe200078e0000 */
[----:B------:R-:W-:Y:S02]  /*5490*/  R2UR UR23, R52 ;  /* 0x00000000341772ca */ /* 0x000fe400000e0000 */
[----:B------:R-:W-:Y:S01]  /*54a0*/  USEL UR26, UR6, URZ, UP0 ;  /* 0x000000ff061a7287 */ /* 0x000fe20008000000 */
[----:B------:R-:W-:Y:S01]  /*54b0*/  R2UR UR22, R53 ;  /* 0x00000000351672ca */ /* 0x000fe200000e0000 */
[----:B------:R-:W-:Y:S01]  /*54c0*/  USEL UR21, URZ, 0x1, UP0 ;  /* 0x00000001ff157887 */ /* 0x000fe20008000000 */
[----:B------:R-:W-:Y:S01]  /*54d0*/  @!P2 R2UR UR6, R0 ;  /* 0x000000000006a2ca */ /* 0x000fe200000e0000 */
[----:B------:R-:W-:Y:S01]  /*54e0*/  VOTEU.ALL UP0, P2 ;  /* 0x0000000000ff7886 */ /* 0x000fe20001000000 */
[----:B------:R-:W-:Y:S01]  /*54f0*/  @!P2 IMAD.X R0, RZ, RZ, R13, P0 ;  /* 0x000000ffff00a224 */ /* 0x000fe200000e060d */
[----:B------:R-:W-:Y:S02]  /*5500*/  LOP3.LUT R9, R9, 0x1, RZ, 0x3c, !PT ;  /* 0x0000000109097812 */ /* 0x000fe400078e3cff */
[----:B------:R-:W-:Y:S01]  /*5510*/  LOP3.LUT R10, R10, UR21, RZ, 0x3c, !PT ;  /* 0x000000150a0a7c12 */ /* 0x000fe2000f8e3cff */
[----:B------:R-:W-:Y:S02]  /*5520*/  @!UP0 ULEA UR5, UR5, UR24, 0xc ;  /* 0x0000001805058291 */ /* 0x000fe4000f8e60ff */
[----:B------:R-:W-:Y:S02]  /*5530*/  @!UP0 UIADD3 UR10, UPT, UPT, UR25, 0x20, URZ ;  /* 0x00000020190a8890 */ /* 0x000fe4000fffe0ff */
[----:B------:R-:W-:Y:S02]  /*5540*/  @!UP0 UIADD3 UR8, UPT, UPT, UR5, 0x200, URZ ;  /* 0x0000020005088890 */ /* 0x000fe4000fffe0ff */
[----:B------:R-:W-:Y:S01]  /*5550*/  UIADD3 UR23, UPT, UPT, UR15, UR23, URZ ;  /* 0x000000170f177290 */ /* 0x000fe2000fffe0ff */
[----:B------:R-:W-:Y:S01]  /*5560*/  @!P2 R2UR UR5, R0 ;  /* 0x000000000005a2ca */ /* 0x000fe200000e0000 */
[----:B------:R-:W-:Y:S01]  /*5570*/  @!UP0 UPRMT UR20, UR6, 0x5410, URZ ;  /* 0x0000541006148896 */ /* 0x000fe200080000ff */
[----:B------:R-:W-:Y:S01]  /*5580*/  @!P2 R2UR UR6, R2 ;  /* 0x000000000206a2ca */ /* 0x000fe200000e0000 */
[----:B------:R-:W-:Y:S01]  /*5590*/  VOTEU.ALL UP0, P2 ;  /* 0x0000000000ff7886 */ /* 0x000fe20001000000 */
[----:B------:R-:W-:Y:S09]  /*55a0*/  UIADD3 UR51, UPT, UPT, UR16, UR22, URZ ;  /* 0x0000001610337290 */ /* 0x000ff2000fffe0ff */
[----:B------:R-:W-:Y:S01]  /*55b0*/  IMAD.U32 R5, RZ, RZ, UR5 ;  /* 0x00000005ff057e24 */ /* 0x000fe2000f8e00ff */
[----:B------:R-:W-:Y:S01]  /*55c0*/  UIADD3 UR5, UPT, UPT, UR4, 0xd0, URZ ;  /* 0x000000d004057890 */ /* 0x000fe2000fffe0ff */
[----:B------:R-:W-:Y:S03]  /*55d0*/  IMAD.U32 R4, RZ, RZ, UR6 ;  /* 0x00000006ff047e24 */ /* 0x000fe6000f8e00ff */
[----:B------:R-:W-:Y:S02]  /*55e0*/  @!P2 R2UR UR7, R5 ;  /* 0x000000000507a2ca */ /* 0x000fe400000e0000 */
[----:B------:R-:W-:Y:S01]  /*55f0*/  @!P2 R2UR UR6, R4 ;  /* 0x000000000406a2ca */ /* 0x000fe200000e0000 */
[----:B------:R-:W-:Y:S01]  /*5600*/  @!UP0 UMOV UR9, UR5 ;  /* 0x0000000500098c82 */ /* 0x000fe20008000000 */
[----:B---3--:R-:W-:Y:S11]  /*5610*/  UPRMT UR5, UR50, 0x654, UR5 ;  /* 0x0000065432057896 */ /* 0x008ff60008000005 */
[----:B------:R3:W-:Y:S01]  /*5620*/  @!UP0 UTMALDG.5D.IM2COL [UR8], [UR6], UR20 ;  /* 0x00000008060083b4 */ /* 0x0007e20008060014 */
[----:B------:R3:W-:Y:S01]  /*5630*/  @!P2 SYNCS.ARRIVE.TRANS64.RED.A0TR RZ, [UR4+0xd0], R3 ;  /* 0x0000d003ffffa9a7 */ /* 0x0007e20008300404 */
[----:B------:R-:W-:Y:S01]  /*5640*/  SYNCS.ARRIVE.TRANS64.RED.A1T0 RZ, [UR5], RZ ;  /* 0x000000ffffff79a7 */ /* 0x000fe20008100405 */
[----:B------:R-:W-:Y:S05]  /*5650*/  BRA.U UP2, `(.L_x_85) ;  /* 0xfffffff102907547 */ /* 0x000fea000b83ffff */
[----:B------:R-:W-:Y:S01]  /*5660*/  UIADD3 UR24, UPT, UPT, UR24, 0xe8, URZ ;  /* 0x000000e818187890 */ /* 0x000fe2000fffe0ff */
[----:B------:R-:W-:-:S03]  /*5670*/  SHF.L.U32 R2, R10, 0x1f, RZ ;  /* 0x0000001f0a027819 */ /* 0x000fc600000006ff */
[----:B------:R-:W-:-:S09]  /*5680*/  ULEA UR4, UR26, UR24, 0x3 ;  /* 0x000000181a047291 */ /* 0x000fd2000f8e18ff */
[----:B------:R-:W1:Y:S02]  /*5690*/  SYNCS.PHASECHK.TRANS64.TRYWAIT P0, [UR4], R2 ;  /* 0x00000002ff0075a7 */ /* 0x000e640008001104 */
[----:B-1----:R-:W-:Y:S05]  /*56a0*/  @!P0 BRA `(.L_x_86) ;  /* 0x0000003000fc8947 */ /* 0x002fea0003800000 */
.L_x_173:
[----:B------:R-:W-:-:S04]  /*56b0*/  UIADD3 UR4, UPT, UPT, UR26, 0x1, URZ ;  /* 0x000000011a047890 */ /* 0x000fc8000fffe0ff */
[----:B------:R-:W-:-:S04]  /*56c0*/  UISETP.NE.AND UP0, UPT, UR4, 0x3, UPT ;  /* 0x000000030400788c */ /* 0x000fc8000bf05270 */
[----:B---3--:R-:W-:Y:S02]  /*56d0*/  USEL UR6, URZ, 0x1, UP0 ;  /* 0x00000001ff067887 */ /* 0x008fe40008000000 */
[----:B------:R-:W-:-:S04]  /*56e0*/  USEL UR4, UR4, URZ, UP0 ;  /* 0x000000ff04047287 */ /* 0x000fc80008000000 */
[----:B------:R-:W-:Y:S01]  /*56f0*/  ULEA UR5, UR4, UR24, 0x3 ;  /* 0x0000001804057291 */ /* 0x000fe2000f8e18ff */
[----:B------:R-:W-:-:S04]  /*5700*/  LOP3.LUT R10, R10, UR6, RZ, 0x3c, !PT ;  /* 0x000000060a0a7c12 */ /* 0x000fc8000f8e3cff */
[----:B-1----:R-:W-:-:S04]  /*5710*/  SHF.L.U32 R2, R10, 0x1f, RZ ;  /* 0x0000001f0a027819 */ /* 0x002fc800000006ff */
[----:B------:R-:W1:Y:S02]  /*5720*/  SYNCS.PHASECHK.TRANS64.TRYWAIT P0, [UR5], R2 ;  /* 0x00000002ff0075a7 */ /* 0x000e640008001105 */
[----:B-1----:R-:W-:Y:S05]  /*5730*/  @!P0 BRA `(.L_x_87) ;  /* 0x0000003000f08947 */ /* 0x002fea0003800000 */
.L_x_175:
[----:B------:R-:W-:-:S04]  /*5740*/  UIADD3 UR4, UPT, UPT, UR4, 0x1, URZ ;  /* 0x0000000104047890 */ /* 0x000fc8000fffe0ff */
[----:B------:R-:W-:-:S04]  /*5750*/  UISETP.NE.AND UP0, UPT, UR4, 0x3, UPT ;  /* 0x000000030400788c */ /* 0x000fc8000bf05270 */
[----:B------:R-:W-:Y:S02]  /*5760*/  USEL UR5, URZ, 0x1, UP0 ;  /* 0x00000001ff057887 */ /* 0x000fe40008000000 */
[----:B------:R-:W-:-:S04]  /*5770*/  USEL UR4, UR4, URZ, UP0 ;  /* 0x000000ff04047287 */ /* 0x000fc80008000000 */
[----:B------:R-:W-:Y:S01]  /*5780*/  ULEA UR4, UR4, UR24, 0x3 ;  /* 0x0000001804047291 */ /* 0x000fe2000f8e18ff */
[----:B-1----:R-:W-:-:S04]  /*5790*/  LOP3.LUT R2, R10, UR5, RZ, 0x3c, !PT ;  /* 0x000000050a027c12 */ /* 0x002fc8000f8e3cff */
[----:B------:R-:W-:Y:S01]  /*57a0*/  SHF.L.U32 R2, R2, 0x1f, RZ ;  /* 0x0000001f02027819 */ /* 0x000fe200000006ff */
[----:B------:R-:W-:-:S07]  /*57b0*/  IMAD.U32 R0, RZ, RZ, UR4 ;  /* 0x00000004ff007e24 */ /* 0x000fce000f8e00ff */
.L_x_88:
[----:B-1----:R1:W3:Y:S02]  /*57c0*/  SYNCS.PHASECHK.TRANS64.TRYWAIT P0, [R0+URZ], R2 ;  /* 0x00000002000075a7 */ /* 0x0022e400080011ff */
[----:B---3--:R-:W-:Y:S05]  /*57d0*/  @!P0 NANOSLEEP.SYNCS 0x989680 ;  /* 0x009896800000895d */ /* 0x008fea0003900000 */
[----:B------:R-:W3:Y:S02]  /*57e0*/  @!P0 SYNCS.PHASECHK.TRANS64 P0, [R0+URZ], R2 ;  /* 0x00000002000085a7 */ /* 0x000ee400080010ff */
[----:B--23--:R-:W-:Y:S05]  /*57f0*/  @P0 EXIT ;  /* 0x000000000000094d */ /* 0x00cfea0003800000 */
[----:B------:R-:W-:Y:S05]  /*5800*/  BRA `(.L_x_88) ;  /* 0xfffffffc00ec7947 */ /* 0x000fea000383ffff */
.L_x_76:
[----:B------:R-:W-:-:S06]  /*5810*/  UISETP.GE.AND UP0, UPT, UR18, 0x4, UPT ;  /* 0x000000041200788c */ /* 0x000fcc000bf06270 */
[----:B------:R-:W-:-:S13]  /*5820*/  PLOP3.LUT P0, PT, PT, PT, UP0, 0x80, 0x8 ;  /* 0x000000000008781c */ /* 0x000fda0003f0f008 */
[----:B-1----:R-:W-:Y:S05]  /*5830*/  @!P0 EXIT ;  /* 0x000000000000894d */ /* 0x002fea0003800000 */
[----:B------:R-:W1:Y:S08]  /*5840*/  S2UR UR4, SR_CgaCtaId ;  /* 0x00000000000479c3 */ /* 0x000e700000008800 */
[----:B------:R-:W-:Y:S01]  /*5850*/  BAR.SYNC.DEFER_BLOCKING 0x6, 0xa0 ;  /* 0x0182800000007b1d */ /* 0x000fe20000010000 */
[C---:B------:R-:W-:Y:S01]  /*5860*/  IMAD.SHL.U32 R4, R47.reuse, 0x20, RZ ;  /* 0x000000202f047824 */ /* 0x040fe200078e00ff */
[C---:B------:R-:W-:Y:S01]  /*5870*/  LOP3.LUT P0, RZ, R47.reuse, 0x4, RZ, 0xc0, !PT ;  /* 0x000000042fff7812 */ /* 0x040fe2000780c0ff */
[C---:B------:R-:W-:Y:S01]  /*5880*/  IMAD.SHL.U32 R0, R47.reuse, 0x4, RZ ;  /* 0x000000042f007824 */ /* 0x040fe200078e00ff */
[----:B------:R-:W-:Y:S01]  /*5890*/  CS2R R44, SRZ ;  /* 0x00000000002c7805 */ /* 0x000fe2000001ff00 */
[C---:B------:R-:W-:Y:S01]  /*58a0*/  IMAD.SHL.U32 R46, R47.reuse, 0x10, RZ ;  /* 0x000000102f2e7824 */ /* 0x040fe200078e00ff */
[----:B------:R-:W-:Y:S01]  /*58b0*/  UMOV UR49, 0x400 ;  /* 0x0000040000317882 */ /* 0x000fe20000000000 */
[----:B------:R-:W-:Y:S01]  /*58c0*/  LOP3.LUT R3, R4, 0xc0, RZ, 0xc0, !PT ;  /* 0x000000c004037812 */ /* 0x000fe200078ec0ff */
[----:B------:R-:W2:Y:S01]  /*58d0*/  LDC.64 R42, c[0x0][0x9b0] ;  /* 0x00026c00ff2a7b82 */ /* 0x000ea20000000a00 */
[----:B------:R-:W-:Y:S01]  /*58e0*/  IMAD.U32 R23, R47, 0x10000, RZ ;  /* 0x000100002f177824 */ /* 0x000fe200078e00ff */
[----:B------:R-:W-:Y:S01]  /*58f0*/  LOP3.LUT R46, R46, 0x600, RZ, 0xc0, !PT ;  /* 0x000006002e2e7812 */ /* 0x000fe200078ec0ff */
[----:B------:R-:W-:Y:S01]  /*5900*/  IMAD.MOV.U32 R55, RZ, RZ, 0x10 ;  /* 0x00000010ff377424 */ /* 0x000fe200078e00ff */
[----:B------:R-:W-:Y:S01]  /*5910*/  LOP3.LUT R0, R3, 0x18, R0, 0xf8, !PT ;  /* 0x0000001803007812 */ /* 0x000fe200078ef800 */
[----:B------:R-:W-:Y:S01]  /*5920*/  IMAD.MOV.U32 R22, RZ, RZ, RZ ;  /* 0x000000ffff167224 */ /* 0x000fe200078e00ff */
[----:B------:R-:W-:Y:S01]  /*5930*/  SHF.R.U32.HI R3, RZ, 0x1, R47 ;  /* 0x00000001ff037819 */ /* 0x000fe2000001162f */
[----:B------:R-:W3:Y:S01]  /*5940*/  LDCU UR63, c[0x0][0x370] ;  /* 0x00006e00ff3f77ac */ /* 0x000ee20008000800 */
[----:B------:R-:W4:Y:S01]  /*5950*/  LDC.64 R40, c[0x0][0x9a8] ;  /* 0x00026a00ff287b82 */ /* 0x000f220000000a00 */
[----:B------:R-:W-:-:S02]  /*5960*/  LOP3.LUT R46, R46, 0x20, R4, 0xf8, !PT ;  /* 0x000000202e2e7812 */ /* 0x000fc400078ef804 */
[----:B------:R-:W-:Y:S01]  /*5970*/  LOP3.LUT R0, R0, 0x8, R3, 0x78, !PT ;  /* 0x0000000800007812 */ /* 0x000fe200078e7803 */
[----:B------:R-:W2:Y:S01]  /*5980*/  LDCU UR48, c[0x0][0xc0c] ;  /* 0x00018180ff3077ac */ /* 0x000ea20008000800 */
[----:B------:R-:W-:Y:S02]  /*5990*/  LOP3.LUT R46, R46, 0x100, R4, 0xf8, !PT ;  /* 0x000001002e2e7812 */ /* 0x000fe400078ef804 */
[----:B------:R-:W-:Y:S01]  /*59a0*/  LOP3.LUT R47, R47, 0x60, RZ, 0xc0, !PT ;  /* 0x000000602f2f7812 */ /* 0x000fe200078ec0ff */
[----:B-1----:R-:W-:Y:S01]  /*59b0*/  ULEA UR49, UR4, UR49, 0x18 ;  /* 0x0000003104317291 */ /* 0x002fe2000f8ec0ff */
[----:B------:R-:W-:Y:S01]  /*59c0*/  LOP3.LUT R46, R46, R0, RZ, 0xfc, !PT ;  /* 0x000000002e2e7212 */ /* 0x000fe200078efcff */
[----:B------:R-:W1:Y:S01]  /*59d0*/  LDCU.64 UR4, c[0x0][0x990] ;  /* 0x00013200ff0477ac */ /* 0x000e620008000a00 */
[----:B------:R-:W-:Y:S02]  /*59e0*/  LOP3.LUT R23, R23, 0x600000, RZ, 0xc0, !PT ;  /* 0x0060000017177812 */ /* 0x000fe400078ec0ff */
[----:B------:R-:W-:Y:S01]  /*59f0*/  SEL R55, R55, 0xfffffff0, !P0 ;  /* 0xfffffff037377807 */ /* 0x000fe20004000000 */
[----:B------:R-:W2:Y:S03]  /*5a00*/  LDCU UR38, c[0x0][0xc30] ;  /* 0x00018600ff2677ac */ /* 0x000ea60008000800 */
[----:B------:R-:W3:Y:S01]  /*5a10*/  LDS R2, [UR49+0x160] ;  /* 0x00016031ff027984 */ /* 0x000ee20008000800 */
[----:B------:R-:W2:Y:S01]  /*5a20*/  LDCU.64 UR60, c[0x0][0x988] ;  /* 0x00013100ff3c77ac */ /* 0x000ea20008000a00 */
[----:B------:R-:W2:Y:S01]  /*5a30*/  LDCU.64 UR46, c[0x0][0xc28] ;  /* 0x00018500ff2e77ac */ /* 0x000ea20008000a00 */
[----:B------:R-:W2:Y:S01]  /*5a40*/  LDCU.128 UR56, c[0x0][0xc10] ;  /* 0x00018200ff3877ac */ /* 0x000ea20008000c00 */
[----:B-1----:R-:W-:Y:S01]  /*5a50*/  IMAD.U32 R51, RZ, RZ, UR4 ;  /* 0x00000004ff337e24 */ /* 0x002fe2000f8e00ff */
[----:B------:R-:W-:Y:S01]  /*5a60*/  UIADD3 UR4, UPT, UPT, UR49, 0x200, URZ ;  /* 0x0000020031047890 */ /* 0x000fe2000fffe0ff */
[----:B------:R-:W-:Y:S01]  /*5a70*/  IMAD.U32 R50, RZ, RZ, UR5 ;  /* 0x00000005ff327e24 */ /* 0x000fe2000f8e00ff */
[----:B------:R-:W1:Y:S04]  /*5a80*/  LDCU UR62, c[0x0][0x374] ;  /* 0x00006e80ff3e77ac */ /* 0x000e680008000800 */
[----:B------:R-:W-:Y:S01]  /*5a90*/  IMAD.U32 R0, RZ, RZ, UR4 ;  /* 0x00000004ff007e24 */ /* 0x000fe2000f8e00ff */
[----:B------:R-:W-:Y:S01]  /*5aa0*/  UMOV UR55, 0x1 ;  /* 0x0000000100377882 */ /* 0x000fe20000000000 */
[----:B------:R-:W-:Y:S01]  /*5ab0*/  UMOV UR50, URZ ;  /* 0x000000ff00327c82 */ /* 0x000fe20008000000 */
[----:B------:R-:W-:Y:S01]  /*5ac0*/  UMOV UR54, URZ ;  /* 0x000000ff00367c82 */ /* 0x000fe20008000000 */
[----:B------:R-:W-:Y:S01]  /*5ad0*/  UMOV UR52, URZ ;  /* 0x000000ff00347c82 */ /* 0x000fe20008000000 */
[C---:B---3--:R-:W-:Y:S01]  /*5ae0*/  VIADD R3, R2.reuse, 0x40 ;  /* 0x0000004002037836 */ /* 0x048fe20000000000 */
[----:B------:R-:W-:-:S04]  /*5af0*/  LOP3.LUT R2, R2, 0xffff, RZ, 0xc0, !PT ;  /* 0x0000ffff02027812 */ /* 0x000fc800078ec0ff */
[----:B------:R-:W-:-:S05]  /*5b00*/  LOP3.LUT R3, R3, 0xffff, RZ, 0xc0, !PT ;  /* 0x0000ffff03037812 */ /* 0x000fca00078ec0ff */
[----:B-12-4-:R3:W-:Y:S02]  /*5b10*/  STL.64 [R1], R2 ;  /* 0x0000000201007387 */ /* 0x0167e40000100a00 */
.L_x_119:
[----:B---3--:R-:W-:Y:S04]  /*5b20*/  SHF.L.U32 R2, R44, 0x1f, RZ ;  /* 0x0000001f2c027819 */ /* 0x008fe800000006ff */
[----:B-1----:R-:W1:Y:S02]  /*5b30*/  SYNCS.PHASECHK.TRANS64.TRYWAIT P0, [UR49+0x110], R2 ;  /* 0x00011002ff0075a7 */ /* 0x002e640008001131 */
[----:B-1----:R-:W-:Y:S05]  /*5b40*/  @!P0 BRA `(.L_x_89) ;  /* 0x0000003000048947 */ /* 0x002fea0003800000 */
.L_x_177:
[----:B------:R-:W2:Y:S01]  /*5b50*/  LDS.128 R4, [UR49+0x150] ;  /* 0x00015031ff047984 */ /* 0x000ea20008000c00 */
[----:B------:R-:W-:Y:S01]  /*5b60*/  UIADD3 UR4, UPT, UPT, UR49, 0x118, URZ ;  /* 0x0000011831047890 */ /* 0x000fe2000fffe0ff */
[----:B-1----:R-:W-:Y:S01]  /*5b70*/  IMAD R2, R22, 0x4, R1 ;  /* 0x0000000416027824 */ /* 0x002fe200078e0201 */
[----:B------:R-:W-:Y:S01]  /*5b80*/  UISETP.GE.AND UP0, UPT, UR39, 0x1, UPT ;  /* 0x000000012700788c */ /* 0x000fe2000bf06270 */
[----:B------:R-:W-:Y:S01]  /*5b90*/  @!PT LDS RZ, [RZ] ;  /* 0x00000000fffff984 */ /* 0x000fe20000000800 */
[----:B------:R-:W-:Y:S01]  /*5ba0*/  @!PT LDS RZ, [RZ] ;  /* 0x00000000fffff984 */ /* 0x000fe20000000800 */
[----:B------:R-:W-:Y:S01]  /*5bb0*/  @!PT LDS RZ, [RZ] ;  /* 0x00000000fffff984 */ /* 0x000fe20000000800 */
[----:B------:R-:W-:Y:S01]  /*5bc0*/  @!PT LDS RZ, [RZ] ;  /* 0x00000000fffff984 */ /* 0x000fe20000000800 */
[----:B------:R1:W-:Y:S06]  /*5bd0*/  MEMBAR.ALL.CTA ;  /* 0x0000000000007992 */ /* 0x0003ec0000008000 */
[----:B-1----:R-:W1:Y:S01]  /*5be0*/  FENCE.VIEW.ASYNC.S ;  /* 0x00000000000073c6 */ /* 0x002e620000000000 */
[----:B------:R-:W-:Y:S09]  /*5bf0*/  UPRMT UR4, URZ, 0x654, UR4 ;  /* 0x00000654ff047896 */ /* 0x000ff20008000004 */
[----:B-1----:R-:W-:Y:S01]  /*5c00*/  SYNCS.ARRIVE.TRANS64.RED.A1T0 RZ, [UR4], RZ ;  /* 0x000000ffffff79a7 */ /* 0x002fe20008100404 */
[----:B------:R-:W5:Y:S01]  /*5c10*/  LDL R2, [R2] ;  /* 0x0000000002027983 */ /* 0x000f620000100800 */
[----:B--2---:R-:W-:Y:S11]  /*5c20*/  LOP3.LUT P0, RZ, R6, 0x1, RZ, 0xc0, !PT ;  /* 0x0000000106ff7812 */ /* 0x004ff6000780c0ff */
[----:B------:R-:W-:Y:S02]  /*5c30*/  @!UPT UIADD3 URZ, UPT, UPT, URZ, URZ, URZ ;  /* 0x000000fffffff290 */ /* 0x000fe4000fffe0ff */
[----:B------:R-:W-:Y:S01]  /*5c40*/  VOTEU.ANY UP1, P0 ;  /* 0x0000000000ff7886 */ /* 0x000fe20000020100 */
[----:B------:R-:W-:Y:S01]  /*5c50*/  PLOP3.LUT P0, PT, PT, PT, UP1, 0x80, 0x8 ;  /* 0x000000000008781c */ /* 0x000fe20003f0f018 */
[----:B------:R-:W-:Y:S06]  /*5c60*/  UP2UR UR4, UPR, URZ, 0x2 ;  /* 0x00000002ff047883 */ /* 0x000fec0008000000 */
[----:B------:R-:W-:Y:S06]  /*5c70*/  IMAD.U32 R62, RZ, RZ, UR4 ;  /* 0x00000004ff3e7e24 */ /* 0x000fec000f8e00ff */
[----:B------:R-:W-:Y:S02]  /*5c80*/  @P0 MOV R3, R4 ;  /* 0x0000000400030202 */ /* 0x000fe40000000f00 */
[----:B------:R-:W-:Y:S02]  /*5c90*/  @P0 LOP3.LUT R0, R5, 0xffff, RZ, 0xc0, !PT ;  /* 0x0000ffff05000812 */ /* 0x000fe400078ec0ff */
[----:B------:R-:W-:Y:S02]  /*5ca0*/  @P0 R2UR UR5, R3 ;  /* 0x00000000030502ca */ /* 0x000fe400000e0000 */
[----:B------:R-:W-:Y:S11]  /*5cb0*/  @P0 R2UR UR4, R0 ;  /* 0x00000000000402ca */ /* 0x000ff600000e0000 */
[----:B------:R-:W-:Y:S02]  /*5cc0*/  @UP1 UMOV UR37, UR5 ;  /* 0x0000000500251c82 */ /* 0x000fe40008000000 */
[----:B------:R-:W-:Y:S01]  /*5cd0*/  @UP1 UMOV UR36, UR4 ;  /* 0x0000000400241c82 */ /* 0x000fe20008000000 */
[----:B------:R-:W-:Y:S05]  /*5ce0*/  BRA.U !UP0, `(.L_x_90) ;  /* 0x0000000108cc7547 */ /* 0x000fea000b800000 */
[----:B------:R-:W1:Y:S01]  /*5cf0*/  LDCU UR9, c[0x0][0xc20] ;  /* 0x00018400ff0977ac */ /* 0x000e620008000800 */
[----:B------:R-:W-:Y:S02]  /*5d00*/  UIMAD.WIDE.U32 UR4, UR62, UR59, URZ ;  /* 0x0000003b3e0472a5 */ /* 0x000fe4000f8e00ff */
[----:B------:R-:W-:Y:S02]  /*5d10*/  UIMAD.WIDE.U32 UR6, UR63, UR56, URZ ;  /* 0x000000383f0672a5 */ /* 0x000fe4000f8e00ff */
[----:B------:R-:W-:Y:S02]  /*5d20*/  UIMAD.WIDE.U32 UR10, UR36, UR59, URZ ;  /* 0x0000003b240a72a5 */ /* 0x000fe4000f8e00ff */
[----:B------:R-:W-:Y:S02]  /*5d30*/  UISETP.NE.AND UP0, UPT, UR58, 0x1, UPT ;  /* 0x000000013a00788c */ /* 0x000fe4000bf05270 */
[----:B------:R-:W-:Y:S02]  /*5d40*/  UISETP.NE.AND UP1, UPT, UR48, 0x1, UPT ;  /* 0x000000013000788c */ /* 0x000fe4000bf25270 */
[----:B------:R-:W-:Y:S02]  /*5d50*/  UISETP.NE.AND UP2, UPT, UR39, 0x1, UPT ;  /* 0x000000012700788c */ /* 0x000fe4000bf45270 */
[----:B------:R-:W-:Y:S01]  /*5d60*/  UIMAD.WIDE.U32 UR12, UR37, UR56, URZ ;  /* 0x00000038250c72a5 */ /* 0x000fe2000f8e00ff */
[----:B------:R-:W-:Y:S01]  /*5d70*/  UMOV UR4, UR5 ;  /* 0x0000000500047c82 */ /* 0x000fe20008000000 */
[----:B------:R-:W-:Y:S01]  /*5d80*/  UMOV UR6, UR11 ;  /* 0x0000000b00067c82 */ /* 0x000fe20008000000 */
[----:B-1----:R-:W-:Y:S03]  /*5d90*/  USHF.R.U32.HI UR8, URZ, UR9, UR4 ;  /* 0x00000009ff087299 */ /* 0x002fe60008011604 */
[----:B------:R-:W-:Y:S02]  /*5da0*/  UMOV UR4, UR7 ;  /* 0x0000000700047c82 */ /* 0x000fe40008000000 */
[----:B------:R-:W-:Y:S02]  /*5db0*/  USHF.R.U32.HI UR5, URZ, UR57, UR4 ;  /* 0x00000039ff057299 */ /* 0x000fe40008011604 */
[----:B------:R-:W-:Y:S02]  /*5dc0*/  USEL UR4, UR62, UR8, !UP0 ;  /* 0x000000083e047287 */ /* 0x000fe4000c000000 */
[----:B------:R-:W-:Y:S02]  /*5dd0*/  USHF.R.U32.HI UR8, URZ, UR9, UR6 ;  /* 0x00000009ff087299 */ /* 0x000fe40008011606 */
[----:B------:R-:W-:Y:S02]  /*5de0*/  UIMAD.WIDE.U32 UR6, UR4, UR46, URZ ;  /* 0x0000002e040672a5 */ /* 0x000fe4000f8e00ff */
[----:B------:R-:W-:Y:S02]  /*5df0*/  USEL UR9, UR63, UR5, !UP1 ;  /* 0x000000053f097287 */ /* 0x000fe4000c800000 */
[----:B------:R-:W-:Y:S02]  /*5e00*/  USEL UR8, UR36, UR8, !UP0 ;  /* 0x0000000824087287 */ /* 0x000fe4000c000000 */
[----:B------:R-:W-:Y:S01]  /*5e10*/  UIMAD.WIDE.U32 UR10, UR9, UR46, URZ ;  /* 0x0000002e090a72a5 */ /* 0x000fe2000f8e00ff */
[----:B------:R-:W-:Y:S01]  /*5e20*/  UMOV UR6, UR7 ;  /* 0x0000000700067c82 */ /* 0x000fe20008000000 */
[----:B------:R-:W-:Y:S01]  /*5e30*/  UMOV UR5, UR13 ;  /* 0x0000000d00057c82 */ /* 0x000fe20008000000 */
[----:B------:R-:W-:Y:S02]  /*5e40*/  @UP2 USHF.R.U32.HI UR4, URZ, UR47, UR6 ;  /* 0x0000002fff042299 */ /* 0x000fe40008011606 */
[----:B------:R-:W-:Y:S02]  /*5e50*/  USHF.R.U32.HI UR5, URZ, UR57, UR5 ;  /* 0x00000039ff057299 */ /* 0x000fe40008011605 */
[----:B------:R-:W-:Y:S02]  /*5e60*/  UIMAD UR4, UR39, UR4, URZ ;  /* 0x00000004270472a4 */ /* 0x000fe4000f8e02ff */
[----:B------:R-:W-:Y:S02]  /*5e70*/  USEL UR5, UR37, UR5, !UP1 ;  /* 0x0000000525057287 */ /* 0x000fe4000c800000 */
[----:B------:R-:W-:Y:S01]  /*5e80*/  UISETP.GE.AND UP0, UPT, UR8, UR4, UPT ;  /* 0x000000040800728c */ /* 0x000fe2000bf06270 */
[----:B------:R-:W-:Y:S01]  /*5e90*/  UMOV UR6, UR11 ;  /* 0x0000000b00067c82 */ /* 0x000fe20008000000 */
[----:B------:R-:W-:Y:S02]  /*5ea0*/  UIMAD.WIDE.U32 UR10, UR8, UR46, URZ ;  /* 0x0000002e080a72a5 */ /* 0x000fe4000f8e00ff */
[----:B------:R-:W-:Y:S04]  /*5eb0*/  @UP2 USHF.R.U32.HI UR9, URZ, UR47, UR6 ;  /* 0x0000002fff092299 */ /* 0x000fe80008011606 */
[----:B------:R-:W-:Y:S01]  /*5ec0*/  UIMAD UR6, UR39, UR9, URZ ;  /* 0x00000009270672a4 */ /* 0x000fe2000f8e02ff */
[----:B------:R-:W-:Y:S03]  /*5ed0*/  UMOV UR4, UR11 ;  /* 0x0000000b00047c82 */ /* 0x000fe60008000000 */
[----:B------:R-:W-:Y:S02]  /*5ee0*/  UISETP.GE.OR UP0, UPT, UR5, UR6, UP0 ;  /* 0x000000060500728c */ /* 0x000fe40008706670 */
[----:B------:R-:W-:Y:S02]  /*5ef0*/  USHF.R.U32.HI UR4, URZ, UR47, UR4 ;  /* 0x0000002fff047299 */ /* 0x000fe40008011604 */
[----:B------:R-:W-:Y:S02]  /*5f00*/  UIMAD.WIDE.U32 UR6, UR5, UR46, URZ ;  /* 0x0000002e050672a5 */ /* 0x000fe4000f8e00ff */
[----:B------:R-:W-:Y:S02]  /*5f10*/  USEL UR11, UR8, UR4, !UP2 ;  /* 0x00000004080b7287 */ /* 0x000fe4000d000000 */
[----:B------:R-:W-:Y:S02]  /*5f20*/  UIADD3 UR6, UPT, UPT, -UR5, URZ, URZ ;  /* 0x000000ff05067290 */ /* 0x000fe4000fffe1ff */
[----:B------:R-:W-:Y:S02]  /*5f30*/  UIADD3 UR10, UPT, UPT, -UR11, URZ, URZ ;  /* 0x000000ff0b0a7290 */ /* 0x000fe4000fffe1ff */
[----:B------:R-:W-:Y:S02]  /*5f40*/  UIMAD UR6, UR48, UR6, UR37 ;  /* 0x00000006300672a4 */ /* 0x000fe4000f8e0225 */
[----:B------:R-:W-:Y:S01]  /*5f50*/  UIMAD UR10, UR39, UR10, UR8 ;  /* 0x0000000a270a72a4 */ /* 0x000fe2000f8e0208 */
[----:B------:R-:W-:Y:S01]  /*5f60*/  @!UP0 UMOV UR4, UR7 ;  /* 0x0000000700048c82 */ /* 0x000fe20008000000 */
[----:B------:R-:W-:Y:S02]  /*5f70*/  UIADD3 UR7, UPT, UPT, -UR8, URZ, URZ ;  /* 0x000000ff08077290 */ /* 0x000fe4000fffe1ff */
[----:B------:R-:W-:Y:S04]  /*5f80*/  @!UP0 USHF.R.U32.HI UR4, URZ, UR47, UR4 ;  /* 0x0000002fff048299 */ /* 0x000fe80008011604 */
[----:B------:R-:W-:Y:S04]  /*5f90*/  @!UP0 USEL UR4, UR5, UR4, !UP2 ;  /* 0x0000000405048287 */ /* 0x000fe8000d000000 */
[----:B------:R-:W-:Y:S02]  /*5fa0*/  @!UP0 UIMAD UR9, UR9, UR10, UR4 ;  /* 0x0000000a090982a4 */ /* 0x000fe4000f8e0204 */
[----:B------:R-:W-:Y:S02]  /*5fb0*/  @!UP0 UIADD3 UR10, UPT, UPT, UR11, -UR4, URZ ;  /* 0x800000040b0a8290 */ /* 0x000fe4000fffe0ff */
[----:B------:R-:W-:Y:S02]  /*5fc0*/  UIMAD UR4, UR58, UR7, UR36 ;  /* 0x000000073a0472a4 */ /* 0x000fe4000f8e0224 */
[----:B------:R-:W-:Y:S03]  /*5fd0*/  @!UP0 UIMAD UR8, UR10, UR39, UR5 ;  /* 0x000000270a0882a4 */ /* 0x000fe6000f8e0205 */
[----:B------:R-:W-:Y:S02]  /*5fe0*/  @!UP0 UMOV UR5, UR9 ;  /* 0x0000000900058c82 */ /* 0x000fe40008000000 */
[----:B------:R-:W-:Y:S02]  /*5ff0*/  UIMAD UR37, UR5, UR48, UR6 ;  /* 0x00000030052572a4 */ /* 0x000fe4000f8e0206 */
[----:B------:R-:W-:Y:S11]  /*6000*/  UIMAD UR36, UR8, UR58, UR4 ;  /* 0x0000003a082472a4 */ /* 0x000ff6000f8e0204 */
[----:B------:R-:W-:Y:S01]  /*6010*/  @!UPT UIADD3 URZ, UPT, UPT, URZ, URZ, URZ ;  /* 0x000000fffffff290 */ /* 0x000fe2000fffe0ff */
.L_x_90:
[----:B------:R-:W-:Y:S01]  /*6020*/  UISETP.NE.AND UP0, UPT, UR38, 0x1, UPT ;  /* 0x000000012600788c */ /* 0x000fe2000bf05270 */
[----:B------:R-:W-:Y:S01]  /*6030*/  @P0 SHF.R.U32.HI R4, RZ, 0x10, R5 ;  /* 0x00000010ff040819 */ /* 0x000fe20000011605 */
[----:B------:R-:W-:Y:S01]  /*6040*/  USHF.L.U32 UR41, UR23, 0x6, URZ ;  /* 0x0000000617297899 */ /* 0x000fe200080006ff */
[----:B------:R-:W-:Y:S02]  /*6050*/  R2UR UR11, R56 ;  /* 0x00000000380b72ca */ /* 0x000fe400000e0000 */
[----:B------:R-:W-:Y:S06]  /*6060*/  @P0 R2UR UR11, R4 ;  /* 0x00000000040b02ca */ /* 0x000fec00000e0000 */
[----:B------:R-:W1:Y:S07]  /*6070*/  @!UP0 LDCU.128 UR12, c[0x0][0xc10] ;  /* 0x00018200ff0c87ac */ /* 0x000e6e0008000c00 */
[----:B------:R-:W-:Y:S01]  /*6080*/  IMAD.U32 R56, RZ, RZ, UR11 ;  /* 0x0000000bff387e24 */ /* 0x000fe2000f8e00ff */
[----:B------:R-:W2:Y:S01]  /*6090*/  @!UP0 LDCU UR5, c[0x0][0xc0c] ;  /* 0x00018180ff0587ac */ /* 0x000ea20008000800 */
[----:B------:R-:W3:Y:S01]  /*60a0*/  @!UP0 LDCU UR10, c[0x0][0xc20] ;  /* 0x00018400ff0a87ac */ /* 0x000ee20008000800 */
[----:B------:R-:W-:Y:S02]  /*60b0*/  UIADD3 UR11, UPT, UPT, UR49, 0x200, URZ ;  /* 0x00000200310b7890 */ /* 0x000fe4000fffe0ff */
[----:B-1----:R-:W-:Y:S02]  /*60c0*/  UIMAD.WIDE.U32 UR8, UR37, UR12, URZ ;  /* 0x0000000c250872a5 */ /* 0x002fe4000f8e00ff */
[----:B------:R-:W-:Y:S02]  /*60d0*/  UIMAD.WIDE.U32 UR6, UR36, UR15, URZ ;  /* 0x0000000f240672a5 */ /* 0x000fe4000f8e00ff */
[----:B------:R-:W-:Y:S03]  /*60e0*/  @!UP0 UISETP.NE.AND UP1, UPT, UR14, 0x1, UPT ;  /* 0x000000010e00888c */ /* 0x000fe6000bf25270 */
[----:B------:R-:W-:Y:S01]  /*60f0*/  @!UP0 UMOV UR4, UR9 ;  /* 0x0000000900048c82 */ /* 0x000fe20008000000 */
[----:B--2---:R-:W-:Y:S02]  /*6100*/  @!UP0 UISETP.NE.AND UP2, UPT, UR5, 0x1, UPT ;  /* 0x000000010500888c */ /* 0x004fe4000bf45270 */
[----:B------:R-:W-:Y:S01]  /*6110*/  @!UP0 USHF.R.U32.HI UR4, URZ, UR13, UR4 ;  /* 0x0000000dff048299 */ /* 0x000fe20008011604 */
[----:B------:R-:W-:Y:S02]  /*6120*/  @!UP0 UMOV UR6, UR7 ;  /* 0x0000000700068c82 */ /* 0x000fe40008000000 */
[----:B---3--:R-:W-:Y:S02]  /*6130*/  @!UP0 USHF.R.U32.HI UR6, URZ, UR10, UR6 ;  /* 0x0000000aff068299 */ /* 0x008fe40008011606 */
[----:B------:R-:W-:Y:S02]  /*6140*/  @!UP0 USEL UR7, UR37, UR4, !UP2 ;  /* 0x0000000425078287 */ /* 0x000fe4000d000000 */
[----:B------:R-:W-:Y:S04]  /*6150*/  @!UP0 USEL UR6, UR36, UR6, !UP1 ;  /* 0x0000000624068287 */ /* 0x000fe8000c800000 */
[----:B------:R-:W-:Y:S02]  /*6160*/  @!UP0 UIADD3 UR4, UPT, UPT, -UR7, UR6, URZ ;  /* 0x0000000607048290 */ /* 0x000fe4000fffe1ff */
[----:B------:R-:W-:Y:S02]  /*6170*/  @!UP0 UIADD3 UR6, UPT, UPT, UR7, -UR6, URZ ;  /* 0x8000000607068290 */ /* 0x000fe4000fffe0ff */
[----:B------:R-:W-:Y:S02]  /*6180*/  @!UP0 UIMAD UR37, UR4, UR5, UR37 ;  /* 0x00000005042582a4 */ /* 0x000fe4000f8e0225 */
[----:B------:R-:W-:Y:S02]  /*6190*/  @!UP0 UIMAD UR36, UR6, UR14, UR36 ;  /* 0x0000000e062482a4 */ /* 0x000fe4000f8e0224 */
[----:B------:R-:W-:Y:S09]  /*61a0*/  ULOP3.LUT UP0, URZ, UR11, 0x1b0, URZ, 0xc0, !UPT ;  /* 0x000001b00bff7892 */ /* 0x000ff2000f80c0ff */
[----:B------:R-:W-:Y:S05]  /*61b0*/  BRA.U !UP0, `(.L_x_91) ;  /* 0x00000001087c7547 */ /* 0x000fea000b800000 */
[----:B------:R-:W1:Y:S01]  /*61c0*/  LDCU.64 UR8, c[0x4][0x80] ;  /* 0x01001000ff0877ac */ /* 0x000e620008000a00 */
[----:B------:R-:W-:Y:S01]  /*61d0*/  MOV R16, 0x0 ;  /* 0x0000000000107802 */ /* 0x000fe20000000f00 */
[----:B------:R-:W-:Y:S02]  /*61e0*/  HFMA2 R12, -RZ, RZ, 0, 5.9604644775390625e-08 ;  /* 0x00000001ff0c7431 */ /* 0x000fe400000001ff */
[----:B------:R-:W-:Y:S01]  /*61f0*/  IMAD.MOV.U32 R8, RZ, RZ, 0x70 ;  /* 0x00000070ff087424 */ /* 0x000fe200078e00ff */
[----:B------:R2:W3:Y:S01]  /*6200*/  LDC.64 R14, c[0x4][R16] ;  /* 0x01000000100e7b82 */ /* 0x0004e20000000a00 */
[----:B------:R-:W4:Y:S01]  /*6210*/  LDCU.64 UR6, c[0x4][0x88] ;  /* 0x01001100ff0677ac */ /* 0x000f220008000a00 */
[----:B------:R-:W-:Y:S01]  /*6220*/  IMAD.MOV.U32 R13, RZ, RZ, RZ ;  /* 0x000000ffff0d7224 */ /* 0x000fe200078e00ff */
[----:B------:R-:W2:Y:S01]  /*6230*/  LDCU.64 UR4, c[0x4][0x8] ;  /* 0x01000100ff0477ac */ /* 0x000ea20008000a00 */
[----:B-1----:R-:W-:Y:S01]  /*6240*/  MOV R5, UR9 ;  /* 0x0000000900057c02 */ /* 0x002fe20008000f00 */
[----:B------:R-:W-:Y:S01]  /*6250*/  IMAD.U32 R4, RZ, RZ, UR8 ;  /* 0x00000008ff047e24 */ /* 0x000fe2000f8e00ff */
[----:B----4-:R-:W-:Y:S01]  /*6260*/  MOV R7, UR7 ;  /* 0x0000000700077c02 */ /* 0x010fe20008000f00 */
[----:B------:R-:W-:Y:S01]  /*6270*/  IMAD.U32 R6, RZ, RZ, UR6 ;  /* 0x00000006ff067e24 */ /* 0x000fe2000f8e00ff */
[----:B--2---:R-:W-:Y:S01]  /*6280*/  MOV R11, UR5 ;  /* 0x00000005000b7c02 */ /* 0x004fe20008000f00 */
[----:B------:R-:W-:Y:S02]  /*6290*/  IMAD.U32 R10, RZ, RZ, UR4 ;  /* 0x00000004ff0a7e24 */ /* 0x000fe4000f8e00ff */
[----:B------:R-:W-:Y:S07]  /*62a0*/  LEPC R20, `(.L_x_92) ;  /* 0x000000001014794e */ /* 0x000fee0000000000 */
[----:B---3-5:R-:W-:Y:S05]  /*62b0*/  CALL.ABS.NOINC R14 ;  /* 0x000000000e007343 */ /* 0x028fea0003c00000 */
.L_x_92:
[----:B------:R-:W1:Y:S01]  /*62c0*/  LDCU.64 UR8, c[0x4][0x80] ;  /* 0x01001000ff0877ac */ /* 0x000e620008000a00 */
[----:B------:R-:W2:Y:S01]  /*62d0*/  LDC.64 R16, c[0x4][R16] ;  /* 0x0100000010107b82 */ /* 0x000ea20000000a00 */
[----:B------:R-:W-:Y:S02]  /*62e0*/  HFMA2 R12, -RZ, RZ, 0, 5.9604644775390625e-08 ;  /* 0x00000001ff0c7431 */ /* 0x000fe400000001ff */
[----:B------:R-:W-:Y:S02]  /*62f0*/  IMAD.MOV.U32 R8, RZ, RZ, 0x70 ;  /* 0x00000070ff087424 */ /* 0x000fe400078e00ff */
[----:B------:R-:W-:Y:S01]  /*6300*/  IMAD.MOV.U32 R13, RZ, RZ, RZ ;  /* 0x000000ffff0d7224 */ /* 0x000fe200078e00ff */
[----:B------:R-:W3:Y:S01]  /*6310*/  LDCU.64 UR6, c[0x4][0x88] ;  /* 0x01001100ff0677ac */ /* 0x000ee20008000a00 */
[----:B------:R-:W4:Y:S01]  /*6320*/  LDCU.64 UR4, c[0x4][0x8] ;  /* 0x01000100ff0477ac */ /* 0x000f220008000a00 */
[----:B-1----:R-:W-:Y:S02]  /*6330*/  MOV R4, UR8 ;  /* 0x0000000800047c02 */ /* 0x002fe40008000f00 */
[----:B------:R-:W-:Y:S02]  /*6340*/  MOV R5, UR9 ;  /* 0x0000000900057c02 */ /* 0x000fe40008000f00 */
[----:B---3--:R-:W-:Y:S01]  /*6350*/  MOV R7, UR7 ;  /* 0x0000000700077c02 */ /* 0x008fe20008000f00 */
[----:B------:R-:W-:Y:S01]  /*6360*/  IMAD.U32 R6, RZ, RZ, UR6 ;  /* 0x00000006ff067e24 */ /* 0x000fe2000f8e00ff */
[----:B----4-:R-:W-:Y:S01]  /*6370*/  MOV R11, UR5 ;  /* 0x00000005000b7c02 */ /* 0x010fe20008000f00 */
[----:B------:R-:W-:Y:S02]  /*6380*/  IMAD.U32 R10, RZ, RZ, UR4 ;  /* 0x00000004ff0a7e24 */ /* 0x000fe4000f8e00ff */
[----:B------:R-:W-:Y:S07]  /*6390*/  LEPC R20, `(.L_x_91) ;  /* 0x000000001014794e */ /* 0x000fee0000000000 */
[----:B--2---:R-:W-:Y:S05]  /*63a0*/  CALL.ABS.NOINC R16 ;  /* 0x0000000010007343 */ /* 0x004fea0003c00000 */
.L_x_91:
[----:B------:R-:W-:Y:S02]  /*63b0*/  R2UR UR6, R54 ;  /* 0x00000000360672ca */ /* 0x000fe400000e0000 */
[----:B------:R-:W-:Y:S02]  /*63c0*/  R2UR UR5, R51 ;  /* 0x00000000330572ca */ /* 0x000fe400000e0000 */
[----:B------:R-:W-:Y:S02]  /*63d0*/  R2UR UR4, R50 ;  /* 0x00000000320472ca */ /* 0x000fe400000e0000 */
[----:B------:R-:W-:Y:S02]  /*63e0*/  ISETP.NE.U32.AND P4, PT, R42, RZ, PT ;  /* 0x000000ff2a00720c */ /* 0x000fe40003f85070 */
[----:B------:R-:W-:Y:S02]  /*63f0*/  ISETP.NE.U32.AND P2, PT, RZ, UR60, PT ;  /* 0x0000003cff007c0c */ /* 0x000fe4000bf45070 */
[----:B------:R-:W-:Y:S02]  /*6400*/  ISETP.NE.AND.EX P4, PT, R43, RZ, PT, P4 ;  /* 0x000000ff2b00720c */ /* 0x000fe40003f85340 */
[----:B------:R-:W-:Y:S01]  /*6410*/  ISETP.NE.AND.EX P2, PT, RZ, UR61, PT, P2 ;  /* 0x0000003dff007c0c */ /* 0x000fe2000bf45320 */
[----:B------:R-:W-:Y:S02]  /*6420*/  UISETP.NE.AND UP2, UPT, UR6, URZ, UPT ;  /* 0x000000ff0600728c */ /* 0x000fe4000bf45270 */
[----:B------:R-:W-:Y:S04]  /*6430*/  UISETP.NE.U32.AND UP0, UPT, UR5, URZ, UPT ;  /* 0x000000ff0500728c */ /* 0x000fe8000bf05070 */
[----:B------:R-:W-:Y:S01]  /*6440*/  UISETP.NE.AND.EX UP1, UPT, UR4, URZ, UPT, UP0 ;  /* 0x000000ff0400728c */ /* 0x000fe2000bf25300 */
[----:B------:R-:W-:Y:S01]  /*6450*/  PLOP3.LUT P1, PT, PT, PT, UP2, 0x80, 0x8 ;  /* 0x000000000008781c */ /* 0x000fe20003f2f028 */
[----:B------:R-:W-:Y:S03]  /*6460*/  UPLOP3.LUT UP0, UPT, UPT, UPT, UPT, 0x40, 0x4 ;  /* 0x000000000004789c */ /* 0x000fe60003f0e870 */
[----:B------:R-:W-:Y:S06]  /*6470*/  @UP2 UPLOP3.LUT UP0, UPT, UPT, UPT, UP1, 0x80, 0x8 ;  /* 0x000000000008289c */ /* 0x000fec0003f0f010 */
[----:B------:R-:W-:Y:S01]  /*6480*/  PLOP3.LUT P0, PT, PT, PT, UP0, 0x80, 0x8 ;  /* 0x000000000008781c */ /* 0x000fe20003f0f008 */
[----:B------:R-:W-:Y:S01]  /*6490*/  @!UPT UIADD3 URZ, UPT, UPT, URZ, URZ, URZ ;  /* 0x000000fffffff290 */ /* 0x000fe2000fffe0ff */
[----:B------:R-:W-:Y:S11]  /*64a0*/  BRA.U !UP1, `(.L_x_93) ;  /* 0x0000000109407547 */ /* 0x000ff6000b800000 */
[----:B------:R-:W-:Y:S01]  /*64b0*/  UISETP.NE.U32.AND UP0, UPT, UR60, URZ, UPT ;  /* 0x000000ff3c00728c */ /* 0x000fe2000bf05070 */
[----:B------:R-:W-:Y:S01]  /*64c0*/  R2UR UR6, R51 ;  /* 0x00000000330672ca */ /* 0x000fe200000e0000 */
[----:B------:R-:W1:Y:S01]  /*64d0*/  LDCU.64 UR8, c[0x0][0x358] ;  /* 0x00006b00ff0877ac */ /* 0x000e620008000a00 */
[----:B------:R-:W-:Y:S02]  /*64e0*/  HFMA2 R48, -RZ, RZ, 0, 5.9604644775390625e-08 ;  /* 0x00000001ff307431 */ /* 0x000fe400000001ff */
[----:B------:R-:W-:Y:S01]  /*64f0*/  IMAD.MOV.U32 R0, RZ, RZ, 0x1 ;  /* 0x00000001ff007424 */ /* 0x000fe200078e00ff */
[----:B------:R-:W-:Y:S06]  /*6500*/  UISETP.NE.AND.EX UP0, UPT, UR61, URZ, UPT, UP0 ;  /* 0x000000ff3d00728c */ /* 0x000fec000bf05300 */
[----:B------:R-:W-:Y:S05]  /*6510*/  PLOP3.LUT P3, PT, PT, PT, UP0, 0x80, 0x8 ;  /* 0x000000000008781c */ /* 0x000fea0003f6f008 */
[----:B------:R-:W2:Y:S01]  /*6520*/  @UP0 LDCU.64 UR4, c[0x0][0x988] ;  /* 0x00013100ff0407ac */ /* 0x000ea20008000a00 */
[----:B------:R-:W-:Y:S07]  /*6530*/  @UP0 UIMAD UR6, UR53, UR6, URZ ;  /* 0x00000006350602a4 */ /* 0x000fee000f8e02ff */
[----:B------:R-:W-:Y:S01]  /*6540*/  @!P3 PRMT R48, R0, 0x7610, R48 ;  /* 0x000076100030b816 */ /* 0x000fe20000000030 */
[----:B--2---:R-:W-:Y:S06]  /*6550*/  @UP0 UIMAD.WIDE UR4, UR6, 0x4, UR4 ;  /* 0x00000004060408a5 */ /* 0x004fec000f8e0204 */
[----:B-----5:R-:W-:Y:S02]  /*6560*/  IMAD.U32 R26, RZ, RZ, UR4 ;  /* 0x00000004ff1a7e24 */ /* 0x020fe4000f8e00ff */
[----:B------:R-:W-:Y:S03]  /*6570*/  IMAD.U32 R27, RZ, RZ, UR5 ;  /* 0x00000005ff1b7e24 */ /* 0x000fe6000f8e00ff */
[----:B------:R-:W2:Y:S02]  /*6580*/  @!UP0 LDCU UR4, c[0x0][0x980] ;  /* 0x00013000ff0487ac */ /* 0x000ea40008000800 */
[----:B-1----:R1:W5:Y:S02]  /*6590*/  @P3 LDG.E R26, desc[UR8][R26.64] ;  /* 0x000000081a1a3981 */ /* 0x002364000c1e1900 */
[----:B-12---:R-:W-:Y:S02]  /*65a0*/  @!P3 MOV R26, UR4 ;  /* 0x00000004001abc02 */ /* 0x006fe40008000f00 */
.L_x_93:
[----:B------:R-:W-:Y:S05]  /*65b0*/  @!P4 BRA `(.L_x_94) ;  /* 0x000000000024c947 */ /* 0x000fea0003800000 */
[----:B------:R-:W-:Y:S01]  /*65c0*/  ISETP.NE.U32.AND P3, PT, R40, RZ, PT ;  /* 0x000000ff2800720c */ /* 0x000fe20003f65070 */
[----:B------:R-:W1:Y:S03]  /*65d0*/  LDCU.64 UR4, c[0x0][0x358] ;  /* 0x00006b00ff0477ac */ /* 0x000e660008000a00 */
[----:B------:R-:W-:Y:S11]  /*65e0*/  ISETP.NE.AND.EX P3, PT, R41, RZ, PT, P3 ;  /* 0x000000ff2900720c */ /* 0x000ff60003f65330 */
[----:B------:R-:W-:Y:S02]  /*65f0*/  @!UPT UIADD3 URZ, UPT, UPT, URZ, URZ, URZ ;  /* 0x000000fffffff290 */ /* 0x000fe4000fffe0ff */
[----:B------:R-:W2:Y:S01]  /*6600*/  @P3 LDC.64 R4, c[0x0][0x9a8] ;  /* 0x00026a00ff043b82 */ /* 0x000ea20000000a00 */
[----:B------:R-:W-:Y:S04]  /*6610*/  @P3 IMAD R0, R42, UR53, RZ ;  /* 0x000000352a003c24 */ /* 0x000fe8000f8e02ff */
[----:B--2---:R-:W-:Y:S05]  /*6620*/  @P3 IMAD.WIDE R4, R0, 0x4, R4 ;  /* 0x0000000400043825 */ /* 0x004fea00078e0204 */
[----:B-1---5:R1:W5:Y:S02]  /*6630*/  @P3 LDG.E R24, desc[UR4][R4.64] ;  /* 0x0000000404183981 */ /* 0x022364000c1e1900 */
[----:B-1----:R-:W2:Y:S02]  /*6640*/  @!P3 LDC R24, c[0x0][0x9a0] ;  /* 0x00026800ff18bb82 */ /* 0x002ea40000000800 */
.L_x_94:
[----:B------:R-:W-:Y:S01]  /*6650*/  ULOP3.LUT UR4, UR55, 0x1, URZ, 0x3c, !UPT ;  /* 0x0000000137047892 */ /* 0x000fe2000f8e3cff */
[----:B-----5:R-:W-:Y:S01]  /*6660*/  FSETP.NEU.AND P3, PT, R26, RZ, PT ;  /* 0x000000ff1a00720b */ /* 0x020fe20003f6d000 */
[----:B------:R-:W1:Y:S01]  /*6670*/  LDCU.128 UR8, c[0x0][0xb80] ;  /* 0x00017000ff0877ac */ /* 0x000e620008000c00 */
[----:B------:R-:W-:Y:S01]  /*6680*/  SEL R4, RZ, 0xffffffff, P2 ;  /* 0xffffffffff047807 */ /* 0x000fe20001000000 */
[----:B------:R-:W-:Y:S01]  /*6690*/  BSSY B1, `(.L_x_95) ;  /* 0x0000055000017945 */ /* 0x000fe20003800000 */
[----:B------:R-:W-:Y:S01]  /*66a0*/  @P1 LOP3.LUT P2, RZ, R48, 0xff, RZ, 0xc0, !PT ;  /* 0x000000ff30ff1812 */ /* 0x000fe2000784c0ff */
[----:B------:R-:W-:Y:S01]  /*66b0*/  IMAD.U32 R65, RZ, RZ, UR4 ;  /* 0x00000004ff417e24 */ /* 0x000fe2000f8e00ff */
[----:B------:R-:W-:Y:S01]  /*66c0*/  @P1 SEL R0, RZ, 0xffffffff, P3 ;  /* 0xffffffffff001807 */ /* 0x000fe20001800000 */
[----:B------:R-:W-:Y:S01]  /*66d0*/  IMAD.MOV.U32 R67, RZ, RZ, 0x1 ;  /* 0x00000001ff437424 */ /* 0x000fe200078e00ff */
[----:B------:R-:W-:Y:S01]  /*66e0*/  LEA R27, R22, UR49, 0x3 ;  /* 0x00000031161b7c11 */ /* 0x000fe2000f8e18ff */
[----:B------:R-:W3:Y:S01]  /*66f0*/  LDCU.128 UR16, c[0x0][0xb90] ;  /* 0x00017200ff1077ac */ /* 0x000ee20008000c00 */
[----:B------:R-:W-:Y:S01]  /*6700*/  @P0 SEL R0, R4, R0, !P2 ;  /* 0x0000000004000207 */ /* 0x000fe20005000000 */
[----:B------:R-:W-:Y:S01]  /*6710*/  IMAD.IADD R25, R23, 0x1, R2 ;  /* 0x0000000117197824 */ /* 0x000fe200078e0202 */
[----:B------:R-:W-:Y:S01]  /*6720*/  PLOP3.LUT P2, PT, PT, PT, UP1, 0x80, 0x8 ;  /* 0x000000000008781c */ /* 0x000fe20003f4f018 */
[----:B------:R-:W-:Y:S01]  /*6730*/  IMAD.U32 R66, RZ, RZ, UR50 ;  /* 0x00000032ff427e24 */ /* 0x000fe2000f8e00ff */
[----:B------:R-:W-:Y:S02]  /*6740*/  @P1 LOP3.LUT R0, R0, 0x1, RZ, 0xc0, !PT ;  /* 0x0000000100001812 */ /* 0x000fe400078ec0ff */
[----:B------:R-:W-:Y:S02]  /*6750*/  CS2R R38, SRZ ;  /* 0x0000000000267805 */ /* 0x000fe4000001ff00 */
[----:B------:R-:W-:Y:S01]  /*6760*/  LOP3.LUT P4, R61, R48, 0xff, RZ, 0xc0, !PT ;  /* 0x000000ff303d7812 */ /* 0x000fe2000788c0ff */
[----:B------:R-:W-:Y:S01]  /*6770*/  USHF.L.U32 UR12, UR51, 0x6, URZ ;  /* 0x00000006330c7899 */ /* 0x000fe200080006ff */
[----:B------:R-:W-:Y:S01]  /*6780*/  ISETP.NE.U32.OR P5, PT, R0, 0x1, !P1 ;  /* 0x000000010000780c */ /* 0x000fe20004fa5470 */
[----:B------:R-:W-:Y:S01]  /*6790*/  IMAD.U32 R0, RZ, RZ, UR50 ;  /* 0x00000032ff007e24 */ /* 0x000fe2000f8e00ff */
[----:B------:R-:W4:Y:S01]  /*67a0*/  LDCU UR13, c[0x0][0xba0] ;  /* 0x00017400ff0d77ac */ /* 0x000f220008000800 */
[----:B------:R-:W-:Y:S02]  /*67b0*/  SEL R5, RZ, 0xffffffff, P3 ;  /* 0xffffffffff057807 */ /* 0x000fe40001800000 */
[----:B------:R-:W-:Y:S01]  /*67c0*/  CS2R R36, SRZ ;  /* 0x0000000000247805 */ /* 0x000fe2000001ff00 */
[----:B------:R-:W-:Y:S01]  /*67d0*/  IMAD.U32 R60, RZ, RZ, UR12 ;  /* 0x0000000cff3c7e24 */ /* 0x000fe2000f8e00ff */
[----:B------:R-:W-:Y:S02]  /*67e0*/  LEA R0, R0, UR49, 0x3 ;  /* 0x0000003100007c11 */ /* 0x000fe4000f8e18ff */
[----:B------:R-:W-:Y:S02]  /*67f0*/  CS2R R30, SRZ ;  /* 0x00000000001e7805 */ /* 0x000fe4000001ff00 */
[----:B------:R-:W-:Y:S02]  /*6800*/  @P2 SEL R5, R4, R5, !P4 ;  /* 0x0000000504052207 */ /* 0x000fe40006000000 */
[----:B------:R-:W-:Y:S02]  /*6810*/  CS2R R28, SRZ ;  /* 0x00000000001c7805 */ /* 0x000fe4000001ff00 */
[----:B------:R-:W-:Y:S02]  /*6820*/  P2R R63, PR, RZ, 0x20 ;  /* 0x00000020ff3f7803 */ /* 0x000fe40000000000 */
[----:B------:R-:W-:Y:S02]  /*6830*/  LOP3.LUT R5, R5, 0x1, RZ, 0xc0, !PT ;  /* 0x0000000105057812 */ /* 0x000fe400078ec0ff */
[----:B------:R-:W-:Y:S04]  /*6840*/  @P5 SHF.L.U32 R3, R65, 0x1f, RZ ;  /* 0x0000001f41035819 */ /* 0x000fe800000006ff */
[----:B------:R4:W2:Y:S01]  /*6850*/  @P5 SYNCS.PHASECHK.TRANS64.TRYWAIT P1, [R0+URZ+0xd0], R3 ;  /* 0x0000d003000055a7 */ /* 0x0008a200080211ff */
[----:B-1----:R-:W-:Y:S02]  /*6860*/  UIMAD.WIDE.U32 UR4, UR12, UR9, URZ ;  /* 0x000000090c0472a5 */ /* 0x002fe4000f8e00ff */
[----:B------:R-:W-:Y:S02]  /*6870*/  UISETP.NE.AND UP0, UPT, UR8, 0x1, UPT ;  /* 0x000000010800788c */ /* 0x000fe4000bf05270 */
[----:B------:R-:W-:Y:S04]  /*6880*/  USHF.R.U32.HI UR5, URZ, UR10, UR5 ;  /* 0x0000000aff057299 */ /* 0x000fe80008011605 */
[----:B------:R-:W-:Y:S02]  /*6890*/  USEL UR5, UR12, UR5, !UP0 ;  /* 0x000000050c057287 */ /* 0x000fe4000c000000 */
[----:B------:R-:W-:Y:S02]  /*68a0*/  UISETP.NE.AND UP0, UPT, UR11, 0x1, UPT ;  /* 0x000000010b00788c */ /* 0x000fe4000bf05270 */
[----:B---3--:R-:W-:Y:S02]  /*68b0*/  UIMAD.WIDE.U32 UR6, UR5, UR16, URZ ;  /* 0x00000010050672a5 */ /* 0x008fe4000f8e00ff */
[----:B------:R-:W-:Y:S02]  /*68c0*/  IMAD R7, RZ, RZ, -UR5 ;  /* 0x80000005ff077e24 */ /* 0x000fe4000f8e02ff */
[----:B------:R-:W-:Y:S02]  /*68d0*/  IMAD.U32 R59, RZ, RZ, UR5 ;  /* 0x00000005ff3b7e24 */ /* 0x000fe4000f8e00ff */
[----:B------:R-:W-:Y:S01]  /*68e0*/  IMAD R60, R7, UR8, R60 ;  /* 0x00000008073c7c24 */ /* 0x000fe2000f8e023c */
[----:B------:R-:W-:Y:S02]  /*68f0*/  UMOV UR4, UR7 ;  /* 0x0000000700047c82 */ /* 0x000fe40008000000 */
[----:B------:R-:W-:Y:S01]  /*6900*/  USHF.R.U32.HI UR4, URZ, UR17, UR4 ;  /* 0x00000011ff047299 */ /* 0x000fe20008011604 */
[----:B----4-:R-:W-:Y:S03]  /*6910*/  SHF.L.U32 R3, R45, 0x1f, RZ ;  /* 0x0000001f2d037819 */ /* 0x010fe600000006ff */
[----:B------:R-:W-:Y:S02]  /*6920*/  USEL UR4, UR5, UR4, !UP0 ;  /* 0x0000000405047287 */ /* 0x000fe4000c000000 */
[----:B------:R-:W-:Y:S01]  /*6930*/  UISETP.NE.AND UP0, UPT, UR18, 0x1, UPT ;  /* 0x000000011200788c */ /* 0x000fe2000bf05270 */
[----:B------:R1:W3:Y:S01]  /*6940*/  SYNCS.PHASECHK.TRANS64.TRYWAIT P0, [R27+URZ+0x120], R3 ;  /* 0x000120031b0075a7 */ /* 0x0002e200080011ff */
[----:B------:R-:W-:Y:S02]  /*6950*/  UIMAD.WIDE.U32 UR6, UR4, UR19, URZ ;  /* 0x00000013040672a5 */ /* 0x000fe4000f8e00ff */
[----:B------:R-:W-:Y:S02]  /*6960*/  IMAD.U32 R58, RZ, RZ, UR4 ;  /* 0x00000004ff3a7e24 */ /* 0x000fe4000f8e00ff */
[----:B------:R-:W-:Y:S01]  /*6970*/  PLOP3.LUT P2, PT, PT, PT, UP0, 0x80, 0x8 ;  /* 0x000000000008781c */ /* 0x000fe20003f4f008 */
[----:B------:R-:W-:Y:S02]  /*6980*/  IMAD R6, RZ, RZ, -UR4 ;  /* 0x80000004ff067e24 */ /* 0x000fe4000f8e02ff */
[----:B------:R-:W-:Y:S01]  /*6990*/  UMOV UR6, UR7 ;  /* 0x0000000700067c82 */ /* 0x000fe20008000000 */
[----:B------:R-:W-:Y:S01]  /*69a0*/  IMAD.U32 R57, RZ, RZ, UR4 ;  /* 0x00000004ff397e24 */ /* 0x000fe2000f8e00ff */
[----:B------:R-:W-:Y:S01]  /*69b0*/  USHF.R.U32.HI UR6, URZ, UR13, UR6 ;  /* 0x0000000dff067299 */ /* 0x000fe20008011606 */
[----:B------:R-:W-:Y:S05]  /*69c0*/  IMAD R59, R6, UR11, R59 ;  /* 0x0000000b063b7c24 */ /* 0x000fea000f8e023b */
[----:B------:R-:W-:Y:S02]  /*69d0*/  SEL R58, R58, UR6, !P2 ;  /* 0x000000063a3a7c07 */ /* 0x000fe4000d000000 */
[----:B------:R-:W-:Y:S03]  /*69e0*/  ISETP.NE.U32.AND P2, PT, R5, 0x1, PT ;  /* 0x000000010500780c */ /* 0x000fe60003f45070 */
[----:B------:R-:W-:Y:S01]  /*69f0*/  IMAD.MOV R4, RZ, RZ, -R58 ;  /* 0x000000ffff047224 */ /* 0x000fe200078e0a3a */
[----:B------:R-:W-:Y:S03]  /*6a00*/  P2R R68, PR, RZ, 0x4 ;  /* 0x00000004ff447803 */ /* 0x000fe60000000000 */
[----:B------:R-:W-:Y:S01]  /*6a10*/  IMAD R57, R4, UR18, R57 ;  /* 0x0000001204397c24 */ /* 0x000fe2000f8e0239 */
[----:B--2---:R-:W-:Y:S01]  /*6a20*/  @P5 SEL R67, RZ, 0x1, !P1 ;  /* 0x00000001ff435807 */ /* 0x004fe20004800000 */
[----:B-1----:R-:W-:Y:S06]  /*6a30*/  @!P5 BRA `(.L_x_96) ;  /* 0x000000000068d947 */ /* 0x002fec0003800000 */
[----:B------:R-:W-:Y:S01]  /*6a40*/  HFMA2 R31, -RZ, RZ, 0, 0 ;  /* 0x00000000ff1f7431 */ /* 0x000fe200000001ff */
[----:B------:R-:W-:Y:S01]  /*6a50*/  ISETP.NE.AND P1, PT, R67, RZ, PT ;  /* 0x000000ff4300720c */ /* 0x000fe20003f25270 */
[----:B------:R-:W-:Y:S01]  /*6a60*/  IMAD.U32 R2, RZ, RZ, UR50 ;  /* 0x00000032ff027e24 */ /* 0x000fe2000f8e00ff */
[----:B------:R-:W-:Y:S11]  /*6a70*/  BSSY B0, `(.L_x_97) ;  /* 0x0000005000007945 */ /* 0x000ff60003800000 */
[----:B------:R-:W-:Y:S05]  /*6a80*/  @P1 BRA `(.L_x_98) ;  /* 0x00000000000c1947 */ /* 0x000fea0003800000 */
[----:B------:R-:W-:Y:S04]  /*6a90*/  SHF.L.U32 R4, R65, 0x1f, RZ ;  /* 0x0000001f41047819 */ /* 0x000fe800000006ff */
[----:B------:R-:W1:Y:S02]  /*6aa0*/  SYNCS.PHASECHK.TRANS64.TRYWAIT P1, [R0+URZ+0xd0], R4 ;  /* 0x0000d004000075a7 */ /* 0x000e6400080211ff */
[----:B-1----:R-:W-:Y:S05]  /*6ab0*/  @!P1 BRA `(.L_x_99) ;  /* 0x0000002000409947 */ /* 0x002fea0003800000 */
.L_x_98:
[----:B------:R-:W-:Y:S05]  /*6ac0*/  BSYNC B0 ;  /* 0x0000000000007941 */ /* 0x000fea0003800000 */
.L_x_97:
[----:B------:R-:W-:Y:S01]  /*6ad0*/  ISETP.NE.AND P1, PT, R68, RZ, PT ;  /* 0x000000ff4400720c */ /* 0x000fe20003f25270 */
[----:B------:R-:W-:Y:S01]  /*6ae0*/  IMAD.MOV.U32 R30, RZ, RZ, RZ ;  /* 0x000000ffff1e7224 */ /* 0x000fe200078e00ff */
[----:B------:R-:W-:Y:S02]  /*6af0*/  CS2R R28, SRZ ;  /* 0x00000000001c7805 */ /* 0x000fe4000001ff00 */
[----:B------:R-:W-:Y:S02]  /*6b00*/  CS2R R38, SRZ ;  /* 0x0000000000267805 */ /* 0x000fe4000001ff00 */
[----:B------:R-:W-:Y:S07]  /*6b10*/  CS2R R36, SRZ ;  /* 0x0000000000247805 */ /* 0x000fee000001ff00 */
[----:B------:R-:W-:Y:S01]  /*6b20*/  @P1 IMAD R2, R2, 0x800, R46 ;  /* 0x0000080002021824 */ /* 0x000fe200078e022e */
[----:B------:R-:W-:Y:S05]  /*6b30*/  @P1 WARPSYNC.ALL ;  /* 0x0000000000001948 */ /* 0x000fea0003800000 */
[----:B------:R-:W-:Y:S01]  /*6b40*/  @P1 LEA R2, R2, UR49, 0x1 ;  /* 0x0000003102021c11 */ /* 0x000fe2000f8e08ff */
[----:B------:R-:W-:Y:S04]  /*6b50*/  UIADD3 UR4, UPT, UPT, UR50, 0x1, URZ ;  /* 0x0000000132047890 */ /* 0x000fe8000fffe0ff */
[----:B------:R2:W4:Y:S01]  /*6b60*/  @P1 LDSM.16.M88.4 R28, [R2+0x200] ;  /* 0x00020000021c183b */ /* 0x0005220000000200 */
[----:B------:R-:W-:Y:S01]  /*6b70*/  UISETP.NE.AND UP0, UPT, UR4, 0x3, UPT ;  /* 0x000000030400788c */ /* 0x000fe2000bf05270 */
[----:B-1----:R-:W-:Y:S03]  /*6b80*/  @P1 IMAD R0, R55, 0x2, R2 ;  /* 0x0000000237001824 */ /* 0x002fe600078e0202 */
[----:B------:R-:W-:Y:S02]  /*6b90*/  USEL UR5, URZ, 0x1, UP0 ;  /* 0x00000001ff057887 */ /* 0x000fe40008000000 */
[----:B------:R2:W1:Y:S01]  /*6ba0*/  @P1 LDSM.16.M88.4 R36, [R0+0x200] ;  /* 0x000200000024183b */ /* 0x0004620000000200 */
[----:B------:R-:W-:Y:S03]  /*6bb0*/  USEL UR4, UR4, URZ, UP0 ;  /* 0x000000ff04047287 */ /* 0x000fe60008000000 */
[----:B------:R-:W-:Y:S03]  /*6bc0*/  LOP3.LUT R65, R65, UR5, RZ, 0x3c, !PT ;  /* 0x0000000541417c12 */ /* 0x000fe6000f8e3cff */
[----:B------:R-:W-:Y:S02]  /*6bd0*/  IMAD.U32 R66, RZ, RZ, UR4 ;  /* 0x00000004ff427e24 */ /* 0x000fe4000f8e00ff */
.L_x_96:
[----:B------:R-:W-:Y:S05]  /*6be0*/  BSYNC B1 ;  /* 0x0000000000017941 */ /* 0x000fea0003800000 */
.L_x_95:
[----:B--2---:R-:W-:Y:S04]  /*6bf0*/  SHF.R.U32.HI R0, RZ, 0x15, R25 ;  /* 0x00000015ff007819 */ /* 0x004fe80000011619 */
[----:B------:R-:W-:Y:S01]  /*6c00*/  LOP3.LUT P1, RZ, R0, 0x3, R49, 0x48, !PT ;  /* 0x0000000300ff7812 */ /* 0x000fe20007824831 */
[----:B------:R-:W-:Y:S01]  /*6c10*/  @!UPT UIADD3 URZ, UPT, UPT, URZ, URZ, URZ ;  /* 0x000000fffffff290 */ /* 0x000fe2000fffe0ff */
[----:B---3--:R-:W-:Y:S11]  /*6c20*/  @P0 BRA `(.L_x_100) ;  /* 0x0000000000080947 */ /* 0x008ff60003800000 */
[----:B------:R-:W2:Y:S02]  /*6c30*/  SYNCS.PHASECHK.TRANS64.TRYWAIT P0, [R27+URZ+0x120], R3 ;  /* 0x000120031b0075a7 */ /* 0x000ea400080011ff */
[----:B--2---:R-:W-:Y:S05]  /*6c40*/  @!P0 BRA `(.L_x_101) ;  /* 0x0000001c00f08947 */ /* 0x004fea0003800000 */
.L_x_100:
[----:B------:R-:W-:Y:S05]  /*6c50*/  @!P1 BRA `(.L_x_102) ;  /* 0x0000000000409947 */ /* 0x000fea0003800000 */
[----:B------:R-:W3:Y:S01]  /*6c60*/  LDCU.64 UR8, c[0x4][0x70] ;  /* 0x01000e00ff0877ac */ /* 0x000ee20008000a00 */
[----:B--2---:R-:W-:Y:S01]  /*6c70*/  MOV R3, 0x0 ;  /* 0x0000000000037802 */ /* 0x004fe20000000f00 */
[----:B------:R-:W-:Y:S02]  /*6c80*/  HFMA2 R12, -RZ, RZ, 0, 5.9604644775390625e-08 ;  /* 0x00000001ff0c7431 */ /* 0x000fe400000001ff */
[----:B------:R-:W-:Y:S02]  /*6c90*/  IMAD.MOV.U32 R8, RZ, RZ, 0x192 ;  /* 0x00000192ff087424 */ /* 0x000fe400078e00ff */
[----:B------:R-:W-:Y:S01]  /*6ca0*/  IMAD.MOV.U32 R13, RZ, RZ, RZ ;  /* 0x000000ffff0d7224 */ /* 0x000fe200078e00ff */
[----:B------:R-:W2:Y:S01]  /*6cb0*/  LDCU.64 UR6, c[0x4][0x78] ;  /* 0x01000f00ff0677ac */ /* 0x000ea20008000a00 */
[----:B------:R-:W1:Y:S01]  /*6cc0*/  LDC.64 R2, c[0x4][R3] ;  /* 0x0100000003027b82 */ /* 0x000e620000000a00 */
[----:B------:R-:W5:Y:S01]  /*6cd0*/  LDCU.64 UR4, c[0x4][0x10] ;  /* 0x01000200ff0477ac */ /* 0x000f620008000a00 */
[----:B---3--:R-:W-:Y:S01]  /*6ce0*/  MOV R5, UR9 ;  /* 0x0000000900057c02 */ /* 0x008fe20008000f00 */
[----:B------:R-:W-:Y:S01]  /*6cf0*/  IMAD.U32 R4, RZ, RZ, UR8 ;  /* 0x00000008ff047e24 */ /* 0x000fe2000f8e00ff */
[----:B--2---:R-:W-:Y:S01]  /*6d00*/  MOV R7, UR7 ;  /* 0x0000000700077c02 */ /* 0x004fe20008000f00 */
[----:B------:R-:W-:Y:S01]  /*6d10*/  IMAD.U32 R6, RZ, RZ, UR6 ;  /* 0x00000006ff067e24 */ /* 0x000fe2000f8e00ff */
[----:B-----5:R-:W-:Y:S01]  /*6d20*/  MOV R11, UR5 ;  /* 0x00000005000b7c02 */ /* 0x020fe20008000f00 */
[----:B------:R-:W-:Y:S02]  /*6d30*/  IMAD.U32 R10, RZ, RZ, UR4 ;  /* 0x00000004ff0a7e24 */ /* 0x000fe4000f8e00ff */
[----:B------:R-:W-:Y:S07]  /*6d40*/  LEPC R20, `(.L_x_102) ;  /* 0x000000001014794e */ /* 0x000fee0000000000 */
[----:B-1--4-:R-:W-:Y:S05]  /*6d50*/  CALL.ABS.NOINC R2 ;  /* 0x0000000002007343 */ /* 0x012fea0003c00000 */
.L_x_102:
[----:B--2-4-:R-:W-:Y:S01]  /*6d60*/  SHF.L.U32 R3, R28, 0x10, RZ ;  /* 0x000000101c037819 */ /* 0x014fe200000006ff */
[----:B------:R-:W-:Y:S05]  /*6d70*/  WARPSYNC.ALL ;  /* 0x0000000000007948 */ /* 0x000fea0003800000 */
[----:B------:R-:W-:Y:S01]  /*6d80*/  R2UR UR4, R25 ;  /* 0x00000000190472ca */ /* 0x000fe200000e0000 */
[----:B------:R-:W-:Y:S01]  /*6d90*/  BSSY.RECONVERGENT B0, `(.L_x_103) ;  /* 0x0000054000007945 */ /* 0x000fe20003800200 */
[----:B------:R-:W-:Y:S02]  /*6da0*/  SHF.L.U32 R20, R30, 0x10, RZ ;  /* 0x000000101e147819 */ /* 0x000fe400000006ff */
[----:B------:R-:W-:Y:S02]  /*6db0*/  SHF.L.U32 R64, R55, 0x1, RZ ;  /* 0x0000000137407819 */ /* 0x000fe400000006ff */
[----:B------:R-:W-:Y:S07]  /*6dc0*/  ISETP.NE.AND P0, PT, R47, RZ, PT ;  /* 0x000000ff2f00720c */ /* 0x000fee0003f05270 */
[----:B------:R-:W2:Y:S02]  /*6dd0*/  LDTM.16dp256bit.x4 R4, tmem[UR4] ;  /* 0x00000004000479ee */ /* 0x000ea40008120000 */
[----:B--2---:R-:W-:Y:S01]  /*6de0*/  FMUL R0, R24, R4 ;  /* 0x0000000418007220 */ /* 0x004fe20000400000 */
[----:B------:R-:W-:Y:S01]  /*6df0*/  LOP3.LUT R4, R28, 0xffff0000, RZ, 0xc0, !PT ;  /* 0xffff00001c047812 */ /* 0x000fe200078ec0ff */
[----:B------:R-:W-:Y:S01]  /*6e00*/  FMUL R2, R24, R5 ;  /* 0x0000000518027220 */ /* 0x000fe20000400000 */
[C---:B------:R-:W-:Y:S01]  /*6e10*/  SHF.L.U32 R5, R29.reuse, 0x10, RZ ;  /* 0x000000101d057819 */ /* 0x040fe200000006ff */
[----:B------:R-:W-:Y:S01]  /*6e20*/  FFMA R0, R26, R3, R0 ;  /* 0x000000031a007223 */ /* 0x000fe20000000000 */
[----:B------:R-:W-:Y:S01]  /*6e30*/  FMUL R3, R24, R6 ;  /* 0x0000000618037220 */ /* 0x000fe20000400000 */
[----:B------:R-:W-:Y:S01]  /*6e40*/  LOP3.LUT R6, R29, 0xffff0000, RZ, 0xc0, !PT ;  /* 0xffff00001d067812 */ /* 0x000fe200078ec0ff */
[----:B------:R-:W-:Y:S01]  /*6e50*/  FFMA R2, R26, R4, R2 ;  /* 0x000000041a027223 */ /* 0x000fe20000000002 */
[----:B------:R-:W-:Y:S01]  /*6e60*/  FMUL R7, R24, R7 ;  /* 0x0000000718077220 */ /* 0x000fe20000400000 */
[----:B------:R-:W-:Y:S01]  /*6e70*/  FFMA R3, R26, R5, R3 ;  /* 0x000000051a037223 */ /* 0x000fe20000000003 */
[C---:B------:R-:W-:Y:S01]  /*6e80*/  FMUL R4, R24.reuse, R8 ;  /* 0x0000000818047220 */ /* 0x040fe20000400000 */
[----:B------:R-:W-:Y:S01]  /*6e90*/  FMUL R5, R24, R9 ;  /* 0x0000000918057220 */ /* 0x000fe20000400000 */
[----:B------:R-:W-:Y:S01]  /*6ea0*/  F2FP.BF16.F32.PACK_AB R32, R2, R0 ;  /* 0x000000000220723e */ /* 0x000fe200000010ff */
[----:B------:R-:W-:Y:S01]  /*6eb0*/  FFMA R7, R26, R6, R7 ;  /* 0x000000061a077223 */ /* 0x000fe20000000007 */
[----:B------:R-:W-:Y:S01]  /*6ec0*/  LOP3.LUT R0, R30, 0xffff0000, RZ, 0xc0, !PT ;  /* 0xffff00001e007812 */ /* 0x000fe200078ec0ff */
[----:B------:R-:W-:Y:S01]  /*6ed0*/  FFMA R4, R26, R20, R4 ;  /* 0x000000141a047223 */ /* 0x000fe20000000004 */
[----:B------:R-:W-:Y:S01]  /*6ee0*/  SHF.L.U32 R2, R31, 0x10, RZ ;  /* 0x000000101f027819 */ /* 0x000fe200000006ff */
[----:B------:R-:W-:Y:S01]  /*6ef0*/  FMUL R6, R24, R10 ;  /* 0x0000000a18067220 */ /* 0x000fe20000400000 */
[----:B------:R-:W-:Y:S01]  /*6f00*/  F2FP.BF16.F32.PACK_AB R33, R7, R3 ;  /* 0x000000030721723e */ /* 0x000fe200000010ff */
[C---:B------:R-:W-:Y:S01]  /*6f10*/  FFMA R5, R26.reuse, R0, R5 ;  /* 0x000000001a057223 */ /* 0x040fe20000000005 */
[----:B------:R-:W-:Y:S01]  /*6f20*/  LOP3.LUT R3, R31, 0xffff0000, RZ, 0xc0, !PT ;  /* 0xffff00001f037812 */ /* 0x000fe200078ec0ff */
[----:B------:R-:W-:Y:S01]  /*6f30*/  FFMA R6, R26, R2, R6 ;  /* 0x000000021a067223 */ /* 0x000fe20000000006 */
[----:B-1----:R-:W-:Y:S01]  /*6f40*/  SHF.L.U32 R7, R36, 0x10, RZ ;  /* 0x0000001024077819 */ /* 0x002fe200000006ff */
[----:B------:R-:W-:Y:S01]  /*6f50*/  FMUL R11, R24, R11 ;  /* 0x0000000b180b7220 */ /* 0x000fe20000400000 */
[----:B------:R-:W-:Y:S01]  /*6f60*/  LOP3.LUT R0, R36, 0xffff0000, RZ, 0xc0, !PT ;  /* 0xffff000024007812 */ /* 0x000fe200078ec0ff */
[C---:B------:R-:W-:Y:S01]  /*6f70*/  FMUL R8, R24.reuse, R12 ;  /* 0x0000000c18087220 */ /* 0x040fe20000400000 */
[----:B------:R-:W-:Y:S01]  /*6f80*/  SHF.L.U32 R2, R37, 0x10, RZ ;  /* 0x0000001025027819 */ /* 0x000fe200000006ff */
[----:B------:R-:W-:Y:S01]  /*6f90*/  FMUL R9, R24, R13 ;  /* 0x0000000d18097220 */ /* 0x000fe20000400000 */
[----:B------:R-:W-:Y:S01]  /*6fa0*/  F2FP.BF16.F32.PACK_AB R34, R5, R4 ;  /* 0x000000040522723e */ /* 0x000fe200000010ff */
[C---:B------:R-:W-:Y:S01]  /*6fb0*/  FFMA R11, R26.reuse, R3, R11 ;  /* 0x000000031a0b7223 */ /* 0x040fe2000000000b */
[----:B------:R-:W-:Y:S01]  /*6fc0*/  MOV R5, UR50 ;  /* 0x0000003200057c02 */ /* 0x000fe20008000f00 */
[C---:B------:R-:W-:Y:S01]  /*6fd0*/  FFMA R8, R26.reuse, R7, R8 ;  /* 0x000000071a087223 */ /* 0x040fe20000000008 */
[----:B------:R-:W-:Y:S01]  /*6fe0*/  SHF.L.U32 R3, R39, 0x10, RZ ;  /* 0x0000001027037819 */ /* 0x000fe200000006ff */
[----:B------:R-:W-:Y:S01]  /*6ff0*/  FFMA R9, R26, R0, R9 ;  /* 0x000000001a097223 */ /* 0x000fe20000000009 */
[----:B------:R-:W-:Y:S01]  /*7000*/  LOP3.LUT R0, R37, 0xffff0000, RZ, 0xc0, !PT ;  /* 0xffff000025007812 */ /* 0x000fe200078ec0ff */
[C---:B------:R-:W-:Y:S01]  /*7010*/  FMUL R10, R24.reuse, R14 ;  /* 0x0000000e180a7220 */ /* 0x040fe20000400000 */
[----:B------:R-:W-:Y:S01]  /*7020*/  LOP3.LUT R4, R39, 0xffff0000, RZ, 0xc0, !PT ;  /* 0xffff000027047812 */ /* 0x000fe200078ec0ff */
[C---:B------:R-:W-:Y:S01]  /*7030*/  FMUL R15, R24.reuse, R15 ;  /* 0x0000000f180f7220 */ /* 0x040fe20000400000 */
[----:B------:R-:W-:Y:S01]  /*7040*/  FMUL R12, R24, R16 ;  /* 0x00000010180c7220 */ /* 0x000fe20000400000 */
[----:B------:R-:W-:Y:S01]  /*7050*/  FFMA R10, R26, R2, R10 ;  /* 0x000000021a0a7223 */ /* 0x000fe2000000000a */
[----:B------:R-:W-:Y:S01]  /*7060*/  LOP3.LUT R2, R38, 0xffff0000, RZ, 0xc0, !PT ;  /* 0xffff000026027812 */ /* 0x000fe200078ec0ff */
[----:B------:R-:W-:Y:S01]  /*7070*/  FFMA R15, R26, R0, R15 ;  /* 0x000000001a0f7223 */ /* 0x000fe2000000000f */
[----:B------:R-:W-:Y:S01]  /*7080*/  SHF.L.U32 R0, R38, 0x10, RZ ;  /* 0x0000001026007819 */ /* 0x000fe200000006ff */
[C---:B------:R-:W-:Y:S01]  /*7090*/  FMUL R13, R24.reuse, R17 ;  /* 0x00000011180d7220 */ /* 0x040fe20000400000 */
[C---:B------:R-:W-:Y:S01]  /*70a0*/  FMUL R14, R24.reuse, R18 ;  /* 0x00000012180e7220 */ /* 0x040fe20000400000 */
[----:B------:R-:W-:Y:S01]  /*70b0*/  FMUL R19, R24, R19 ;  /* 0x0000001318137220 */ /* 0x000fe20000400000 */
[----:B------:R-:W-:Y:S01]  /*70c0*/  LEA R5, R5, R46, 0xb ;  /* 0x0000002e05057211 */ /* 0x000fe200078e58ff */
[C---:B------:R-:W-:Y:S01]  /*70d0*/  FFMA R12, R26.reuse, R0, R12 ;  /* 0x000000001a0c7223 */ /* 0x040fe2000000000c */
[C---:B------:R-:W-:Y:S01]  /*70e0*/  FFMA R13, R26.reuse, R2, R13 ;  /* 0x000000021a0d7223 */ /* 0x040fe2000000000d */
[C---:B------:R-:W-:Y:S01]  /*70f0*/  FFMA R14, R26.reuse, R3, R14 ;  /* 0x000000031a0e7223 */ /* 0x040fe2000000000e */
[----:B------:R-:W-:Y:S01]  /*7100*/  FFMA R19, R26, R4, R19 ;  /* 0x000000041a137223 */ /* 0x000fe20000000013 */
[----:B------:R-:W-:Y:S02]  /*7110*/  F2FP.BF16.F32.PACK_AB R35, R11, R6 ;  /* 0x000000060b23723e */ /* 0x000fe400000010ff */
[----:B------:R-:W-:Y:S02]  /*7120*/  LEA R5, R5, UR49, 0x1 ;  /* 0x0000003105057c11 */ /* 0x000fe4000f8e08ff */
[----:B------:R-:W-:Y:S02]  /*7130*/  F2FP.BF16.F32.PACK_AB R8, R9, R8 ;  /* 0x000000080908723e */ /* 0x000fe400000010ff */
[----:B------:R-:W-:Y:S01]  /*7140*/  F2FP.BF16.F32.PACK_AB R9, R15, R10 ;  /* 0x0000000a0f09723e */ /* 0x000fe200000010ff */
[----:B------:R1:W-:Y:S01]  /*7150*/  STSM.16.M88.4 [R5+0x200], R32 ;  /* 0x0002002005007844 */ /* 0x0003e20000000200 */
[----:B------:R-:W-:Y:S02]  /*7160*/  F2FP.BF16.F32.PACK_AB R10, R13, R12 ;  /* 0x0000000c0d0a723e */ /* 0x000fe400000010ff */
[----:B------:R-:W-:Y:S02]  /*7170*/  F2FP.BF16.F32.PACK_AB R11, R19, R14 ;  /* 0x0000000e130b723e */ /* 0x000fe400000010ff */
[----:B------:R-:W-:Y:S05]  /*7180*/  IADD3 R0, PT, PT, R64, 0x200, R5 ;  /* 0x0000020040007810 */ /* 0x000fea0007ffe005 */
[----:B------:R1:W-:Y:S01]  /*7190*/  STSM.16.M88.4 [R0], R8 ;  /* 0x0000000800007844 */ /* 0x0003e20000000200 */
[----:B------:R-:W-:Y:S01]  /*71a0*/  @!PT LDS RZ, [RZ] ;  /* 0x00000000fffff984 */ /* 0x000fe20000000800 */
[----:B------:R-:W-:Y:S01]  /*71b0*/  @!PT LDS RZ, [RZ] ;  /* 0x00000000fffff984 */ /* 0x000fe20000000800 */
[----:B------:R-:W-:Y:S01]  /*71c0*/  @!PT LDS RZ, [RZ] ;  /* 0x00000000fffff984 */ /* 0x000fe20000000800 */
[----:B------:R-:W-:Y:S01]  /*71d0*/  @!PT LDS RZ, [RZ] ;  /* 0x00000000fffff984 */ /* 0x000fe20000000800 */
[----:B------:R2:W-:Y:S07]  /*71e0*/  MEMBAR.ALL.CTA ;  /* 0x0000000000007992 */ /* 0x0005ee0000008000 */
[----:B--2---:R-:W2:Y:S02]  /*71f0*/  FENCE.VIEW.ASYNC.S ;  /* 0x00000000000073c6 */ /* 0x004ea40000000000 */
[----:B--2---:R-:W-:Y:S06]  /*7200*/  BAR.SYNC.DEFER_BLOCKING 0x1, 0x80 ;  /* 0x0042000000007b1d */ /* 0x004fec0000010000 */
[----:B------:R-:W-:Y:S05]  /*7210*/  @P0 BRA `(.L_x_104) ;  /* 0x00000000002c0947 */ /* 0x000fea0003800000 */
[----:B------:R-:W2:Y:S01]  /*7220*/  LDCU.64 UR6, c[0x0][0x348] ;  /* 0x00006900ff0677ac */ /* 0x000ea20008000a00 */
[----:B------:R-:W-:Y:S02]  /*7230*/  R2UR UR42, R60 ;  /* 0x000000003c2a72ca */ /* 0x000fe400000e0000 */
[----:B------:R-:W-:Y:S01]  /*7240*/  R2UR UR43, R59 ;  /* 0x000000003b2b72ca */ /* 0x000fe200000e0000 */
[----:B------:R-:W-:Y:S01]  /*7250*/  ULEA UR5, UR50, UR49, 0xc ;  /* 0x0000003132057291 */ /* 0x000fe2000f8e60ff */
[----:B------:R-:W-:Y:S02]  /*7260*/  R2UR UR44, R57 ;  /* 0x00000000392c72ca */ /* 0x000fe400000e0000 */
[----:B------:R-:W-:Y:S01]  /*7270*/  R2UR UR45, R58 ;  /* 0x000000003a2d72ca */ /* 0x000fe200000e0000 */
[----:B------:R-:W-:Y:S02]  /*7280*/  UIADD3 UR40, UPT, UPT, UR5, 0x200, URZ ;  /* 0x0000020005287890 */ /* 0x000fe4000fffe0ff */
[----:B--2---:R-:W-:Y:S04]  /*7290*/  UIADD3 UR4, UP0, UPT, UR6, 0x780, URZ ;  /* 0x0000078006047890 */ /* 0x004fe8000ff1e0ff */
[----:B------:R-:W-:Y:S09]  /*72a0*/  UIADD3.X UR5, UPT, UPT, URZ, UR7, URZ, UP0, !UPT ;  /* 0x00000007ff057290 */ /* 0x000ff200087fe4ff */
[----:B------:R2:W-:Y:S02]  /*72b0*/  UTMASTG.5D.IM2COL [UR40], [UR4] ;  /* 0x00000028040073b5 */ /* 0x0005e40008060000 */
[----:B--2---:R0:W-:Y:S02]  /*72c0*/  UTMACMDFLUSH ;  /* 0x00000000000079b7 */ /* 0x0041e40000000000 */
.L_x_104:
[----:B------:R-:W-:Y:S05]  /*72d0*/  BSYNC.RECONVERGENT B0 ;  /* 0x0000000000007941 */ /* 0x000fea0003800200 */
.L_x_103:
[----:B------:R-:W-:Y:S01]  /*72e0*/  UIADD3 UR42, UPT, UPT, UR50, 0x1, URZ ;  /* 0x00000001322a7890 */ /* 0x000fe2000fffe0ff */
[----:B------:R-:W-:Y:S03]  /*72f0*/  BSSY.RECONVERGENT B0, `(.L_x_105) ;  /* 0x0000005000007945 */ /* 0x000fe60003800200 */
[----:B------:R-:W-:Y:S04]  /*7300*/  UISETP.NE.AND UP0, UPT, UR42, 0x3, UPT ;  /* 0x000000032a00788c */ /* 0x000fe8000bf05270 */
[----:B------:R-:W-:Y:S01]  /*7310*/  USEL UR40, UR42, URZ, UP0 ;  /* 0x000000ff2a287287 */ /* 0x000fe20008000000 */
[----:B------:R-:W-:Y:S11]  /*7320*/  @P0 BRA `(.L_x_106) ;  /* 0x0000000000040947 */ /* 0x000ff60003800000 */
[----:B------:R-:W-:Y:S04]  /*7330*/  DEPBAR.LE SB0, 0x1 ;  /* 0x000080400000791a */ /* 0x000fe80000000000 */
.L_x_106:
[----:B------:R-:W-:Y:S05]  /*7340*/  BSYNC.RECONVERGENT B0 ;  /* 0x0000000000007941 */ /* 0x000fea0003800200 */
.L_x_105:
[----:B------:R-:W-:Y:S01]  /*7350*/  BAR.SYNC.DEFER_BLOCKING 0x1, 0x80 ;  /* 0x0042000000007b1d */ /* 0x000fe20000010000 */
[----:B------:R-:W-:Y:S01]  /*7360*/  ISETP.NE.AND P1, PT, R63, RZ, PT ;  /* 0x000000ff3f00720c */ /* 0x000fe20003f25270 */
[----:B------:R-:W-:Y:S01]  /*7370*/  UISETP.NE.AND UP0, UPT, UR54, URZ, UPT ;  /* 0x000000ff3600728c */ /* 0x000fe2000bf05270 */
[----:B------:R-:W-:Y:S11]  /*7380*/  LEA R3, R66, UR49, 0x3 ;  /* 0x0000003142037c11 */ /* 0x000ff6000f8e18ff */
[----:B------:R-:W-:Y:S01]  /*7390*/  @P1 SHF.L.U32 R4, R65, 0x1f, RZ ;  /* 0x0000001f41041819 */ /* 0x000fe200000006ff */
[----:B------:R-:W-:Y:S06]  /*73a0*/  BRA.U !UP0, `(.L_x_107) ;  /* 0x0000000108247547 */ /* 0x000fec000b800000 */
[----:B-1----:R-:W1:Y:S01]  /*73b0*/  S2R R0, SR_CgaCtaId ;  /* 0x0000000000007919 */ /* 0x002e620000008800 */
[----:B------:R-:W-:Y:S01]  /*73c0*/  IMAD.U32 R2, RZ, RZ, UR52 ;  /* 0x00000034ff027e24 */ /* 0x000fe2000f8e00ff */
[----:B------:R-:W-:Y:S04]  /*73d0*/  UIADD3 UR4, UPT, UPT, UR52, 0x1, URZ ;  /* 0x0000000134047890 */ /* 0x000fe8000fffe0ff */
[----:B------:R-:W-:Y:S01]  /*73e0*/  @P1 LEA R2, R2, UR49, 0x3 ;  /* 0x0000003102021c11 */ /* 0x000fe2000f8e18ff */
[----:B------:R-:W-:Y:S04]  /*73f0*/  UISETP.NE.AND UP0, UPT, UR4, 0x3, UPT ;  /* 0x000000030400788c */ /* 0x000fe8000bf05270 */
[----:B------:R-:W-:Y:S01]  /*7400*/  @P1 VIADD R2, R2, 0xe8 ;  /* 0x000000e802021836 */ /* 0x000fe20000000000 */
[----:B------:R-:W-:Y:S04]  /*7410*/  USEL UR52, UR4, URZ, UP0 ;  /* 0x000000ff04347287 */ /* 0x000fe80008000000 */
[----:B-1----:R-:W-:Y:S04]  /*7420*/  @P1 PRMT R0, R0, 0x654, R2 ;  /* 0x0000065400001816 */ /* 0x002fe80000000002 */
[----:B------:R2:W-:Y:S04]  /*7430*/  @P1 SYNCS.ARRIVE.TRANS64.RED.A1T0 RZ, [R0+URZ], RZ ;  /* 0x000000ff00ff19a7 */ /* 0x0005e800081004ff */
.L_x_107:
[----:B------:R-:W3:Y:S01]  /*7440*/  @P1 SYNCS.PHASECHK.TRANS64.TRYWAIT P0, [R3+URZ+0xd0], R4 ;  /* 0x0000d004030015a7 */ /* 0x000ee200080011ff */
[----:B------:R-:W-:Y:S01]  /*7450*/  BSSY B1, `(.L_x_108) ;  /* 0x0000013000017945 */ /* 0x000fe20003800000 */
[----:B---3--:R-:W-:Y:S03]  /*7460*/  @P1 SEL R67, RZ, 0x1, !P0 ;  /* 0x00000001ff431807 */ /* 0x008fe60004000000 */
[----:B------:R-:W-:Y:S05]  /*7470*/  @!P1 BRA `(.L_x_109) ;  /* 0x0000000000409947 */ /* 0x000fea0003800000 */
[----:B------:R-:W-:Y:S01]  /*7480*/  ISETP.NE.AND P1, PT, R68, RZ, PT ;  /* 0x000000ff4400720c */ /* 0x000fe20003f25270 */
[----:B------:R-:W-:Y:S01]  /*7490*/  BSSY B0, `(.L_x_110) ;  /* 0x0000009000007945 */ /* 0x000fe20003800000 */
[----:B------:R-:W-:Y:S11]  /*74a0*/  ISETP.NE.AND P0, PT, R67, RZ, PT ;  /* 0x000000ff4300720c */ /* 0x000ff60003f05270 */
[----:B------:R-:W-:Y:S05]  /*74b0*/  @P1 IMAD R2, R66, 0x800, R46 ;  /* 0x0000080042021824 */ /* 0x000fea00078e022e */
[----:B------:R-:W-:Y:S05]  /*74c0*/  @P1 LEA R2, R2, UR49, 0x1 ;  /* 0x0000003102021c11 */ /* 0x000fea000f8e08ff */
[----:B-12---:R-:W-:Y:S01]  /*74d0*/  @P1 IMAD.IADD R0, R64, 0x1, R2 ;  /* 0x0000000140001824 */ /* 0x006fe200078e0202 */
[----:B------:R-:W-:Y:S06]  /*74e0*/  @P0 BRA `(.L_x_111) ;  /* 0x00000000000c0947 */ /* 0x000fec0003800000 */
[----:B------:R-:W-:Y:S04]  /*74f0*/  SHF.L.U32 R65, R65, 0x1f, RZ ;  /* 0x0000001f41417819 */ /* 0x000fe800000006ff */
[----:B------:R-:W1:Y:S02]  /*7500*/  SYNCS.PHASECHK.TRANS64.TRYWAIT P0, [R3+URZ+0xd0], R65 ;  /* 0x0000d041030075a7 */ /* 0x000e6400080011ff */
[----:B-1----:R-:W-:Y:S05]  /*7510*/  @!P0 BRA `(.L_x_112) ;  /* 0x0000001400d08947 */ /* 0x002fea0003800000 */
.L_x_111:
[----:B------:R-:W-:Y:S05]  /*7520*/  BSYNC B0 ;  /* 0x0000000000007941 */ /* 0x000fea0003800000 */
.L_x_110:
[----:B------:R-:W-:Y:S11]  /*7530*/  ISETP.NE.AND P0, PT, R68, RZ, PT ;  /* 0x000000ff4400720c */ /* 0x000ff60003f05270 */
[----:B------:R-:W-:Y:S02]  /*7540*/  @!UPT UIADD3 URZ, UPT, UPT, URZ, URZ, URZ ;  /* 0x000000fffffff290 */ /* 0x000fe4000fffe0ff */
[----:B------:R-:W-:Y:S05]  /*7550*/  @P0 WARPSYNC.ALL ;  /* 0x0000000000000948 */ /* 0x000fea0003800000 */
[----:B------:R3:W4:Y:S04]  /*7560*/  @P0 LDSM.16.M88.4 R28, [R2+0x200] ;  /* 0x00020000021c083b */ /* 0x0007280000000200 */
[----:B------:R3:W2:Y:S02]  /*7570*/  @P0 LDSM.16.M88.4 R36, [R0+0x200] ;  /* 0x000200000024083b */ /* 0x0006a40000000200 */
.L_x_109:
[----:B------:R-:W-:Y:S05]  /*7580*/  BSYNC B1 ;  /* 0x0000000000017941 */ /* 0x000fea0003800000 */
.L_x_108:
[----:B-123--:R-:W-:Y:S05]  /*7590*/  VIADD R0, R25, 0x20 ;  /* 0x0000002019007836 */ /* 0x00efea0000000000 */
[----:B------:R-:W-:Y:S04]  /*75a0*/  SHF.R.U32.HI R0, RZ, 0x15, R0 ;  /* 0x00000015ff007819 */ /* 0x000fe80000011600 */
[----:B------:R-:W-:Y:S11]  /*75b0*/  LOP3.LUT P0, RZ, R0, 0x3, R49, 0x48, !PT ;  /* 0x0000000300ff7812 */ /* 0x000ff60007804831 */
[----:B------:R-:W-:Y:S02]  /*75c0*/  @!UPT UIADD3 URZ, UPT, UPT, URZ, URZ, URZ ;  /* 0x000000fffffff290 */ /* 0x000fe4000fffe0ff */
[----:B------:R-:W-:Y:S05]  /*75d0*/  @!P0 BRA `(.L_x_113) ;  /* 0x0000000000408947 */ /* 0x000fea0003800000 */
[----:B------:R-:W1:Y:S01]  /*75e0*/  LDCU.64 UR8, c[0x4][0x70] ;  /* 0x01000e00ff0877ac */ /* 0x000e620008000a00 */
[----:B------:R-:W-:Y:S01]  /*75f0*/  MOV R3, 0x0 ;  /* 0x0000000000037802 */ /* 0x000fe20000000f00 */
[----:B------:R-:W-:Y:S02]  /*7600*/  HFMA2 R12, -RZ, RZ, 0, 5.9604644775390625e-08 ;  /* 0x00000001ff0c7431 */ /* 0x000fe400000001ff */
[----:B------:R-:W-:Y:S02]  /*7610*/  IMAD.MOV.U32 R8, RZ, RZ, 0x192 ;  /* 0x00000192ff087424 */ /* 0x000fe400078e00ff */
[----:B------:R-:W-:Y:S01]  /*7620*/  IMAD.MOV.U32 R13, RZ, RZ, RZ ;  /* 0x000000ffff0d7224 */ /* 0x000fe200078e00ff */
[----:B------:R-:W2:Y:S01]  /*7630*/  LDCU.64 UR6, c[0x4][0x78] ;  /* 0x01000f00ff0677ac */ /* 0x000ea20008000a00 */
[----:B------:R-:W3:Y:S01]  /*7640*/  LDC.64 R2, c[0x4][R3] ;  /* 0x0100000003027b82 */ /* 0x000ee20000000a00 */
[----:B------:R-:W5:Y:S01]  /*7650*/  LDCU.64 UR4, c[0x4][0x10] ;  /* 0x01000200ff0477ac */ /* 0x000f620008000a00 */
[----:B-1----:R-:W-:Y:S01]  /*7660*/  MOV R5, UR9 ;  /* 0x0000000900057c02 */ /* 0x002fe20008000f00 */
[----:B------:R-:W-:Y:S01]  /*7670*/  IMAD.U32 R4, RZ, RZ, UR8 ;  /* 0x00000008ff047e24 */ /* 0x000fe2000f8e00ff */
[----:B--2---:R-:W-:Y:S01]  /*7680*/  MOV R7, UR7 ;  /* 0x0000000700077c02 */ /* 0x004fe20008000f00 */
[----:B------:R-:W-:Y:S01]  /*7690*/  IMAD.U32 R6, RZ, RZ, UR6 ;  /* 0x00000006ff067e24 */ /* 0x000fe2000f8e00ff */
[----:B-----5:R-:W-:Y:S01]  /*76a0*/  MOV R11, UR5 ;  /* 0x00000005000b7c02 */ /* 0x020fe20008000f00 */
[----:B------:R-:W-:Y:S02]  /*76b0*/  IMAD.U32 R10, RZ, RZ, UR4 ;  /* 0x00000004ff0a7e24 */ /* 0x000fe4000f8e00ff */
[----:B------:R-:W-:Y:S07]  /*76c0*/  LEPC R20, `(.L_x_113) ;  /* 0x000000001014794e */ /* 0x000fee0000000000 */
[----:B---34-:R-:W-:Y:S05]  /*76d0*/  CALL.ABS.NOINC R2 ;  /* 0x0000000002007343 */ /* 0x018fea0003c00000 */
.L_x_113:
[----:B------:R-:W-:Y:S01]  /*76e0*/  ISETP.NE.AND P0, PT, R47, RZ, PT ;  /* 0x000000ff2f00720c */ /* 0x000fe20003f05270 */
[----:B------:R-:W-:Y:S05]  /*76f0*/  WARPSYNC.ALL ;  /* 0x0000000000007948 */ /* 0x000fea0003800000 */
[----:B------:R-:W-:Y:S01]  /*7700*/  R2UR UR4, R25 ;  /* 0x00000000190472ca */ /* 0x000fe200000e0000 */
[----:B------:R-:W1:Y:S01]  /*7710*/  S2UR UR5, SR_CgaCtaId ;  /* 0x00000000000579c3 */ /* 0x000e620000008800 */
[C---:B----4-:R-:W-:Y:S01]  /*7720*/  SHF.L.U32 R20, R28.reuse, 0x10, RZ ;  /* 0x000000101c147819 */ /* 0x050fe200000006ff */
[----:B------:R-:W-:Y:S01]  /*7730*/  BSSY.RECONVERGENT B0, `(.L_x_114) ;  /* 0x0000058000007945 */ /* 0x000fe20003800200 */
[----:B------:R-:W-:Y:S02]  /*7740*/  LOP3.LUT R21, R28, 0xffff0000, RZ, 0xc0, !PT ;  /* 0xffff00001c157812 */ /* 0x000fe400078ec0ff */
[----:B------:R-:W-:Y:S02]  /*7750*/  SHF.L.U32 R25, R29, 0x10, RZ ;  /* 0x000000101d197819 */ /* 0x000fe400000006ff */
[----:B------:R-:W-:Y:S02]  /*7760*/  SHF.L.U32 R28, R30, 0x10, RZ ;  /* 0x000000101e1c7819 */ /* 0x000fe400000006ff */
[C---:B------:R-:W-:Y:S02]  /*7770*/  SHF.L.U32 R32, R36.reuse, 0x10, RZ ;  /* 0x0000001024207819 */ /* 0x040fe400000006ff */
[----:B------:R-:W-:Y:S01]  /*7780*/  LOP3.LUT R33, R36, 0xffff0000, RZ, 0xc0, !PT ;  /* 0xffff000024217812 */ /* 0x000fe200078ec0ff */
[----:B------:R-:W2:Y:S01]  /*7790*/  LDTM.16dp256bit.x4 R4, tmem[UR4+0x20] ;  /* 0x00002004000479ee */ /* 0x000ea20008120000 */
[----:B------:R-:W-:Y:S01]  /*77a0*/  R2UR UR4, R27 ;  /* 0x000000001b0472ca */ /* 0x000fe200000e0000 */
[----:B------:R-:W-:Y:S01]  /*77b0*/  NOP ;  /* 0x0000000000007918 */ /* 0x000fe20000000000 */
[----:B------:R-:W-:Y:S02]  /*77c0*/  LOP3.LUT R27, R29, 0xffff0000, RZ, 0xc0, !PT ;  /* 0xffff00001d1b7812 */ /* 0x000fe400078ec0ff */
[----:B------:R-:W-:Y:S02]  /*77d0*/  LOP3.LUT R29, R30, 0xffff0000, RZ, 0xc0, !PT ;  /* 0xffff00001e1d7812 */ /* 0x000fe400078ec0ff */
[C---:B------:R-:W-:Y:S02]  /*77e0*/  SHF.L.U32 R30, R31.reuse, 0x10, RZ ;  /* 0x000000101f1e7819 */ /* 0x040fe400000006ff */
[----:B------:R-:W-:Y:S02]  /*77f0*/  LOP3.LUT R31, R31, 0xffff0000, RZ, 0xc0, !PT ;  /* 0xffff00001f1f7812 */ /* 0x000fe400078ec0ff */
[C---:B------:R-:W-:Y:S02]  /*7800*/  SHF.L.U32 R34, R37.reuse, 0x10, RZ ;  /* 0x0000001025227819 */ /* 0x040fe400000006ff */
[----:B------:R-:W-:Y:S01]  /*7810*/  LOP3.LUT R35, R37, 0xffff0000, RZ, 0xc0, !PT ;  /* 0xffff000025237812 */ /* 0x000fe200078ec0ff */
[----:B------:R-:W-:Y:S01]  /*7820*/  UIADD3 UR4, UPT, UPT, UR4, 0x130, URZ ;  /* 0x0000013004047890 */ /* 0x000fe2000fffe0ff */
[C---:B------:R-:W-:Y:S02]  /*7830*/  SHF.L.U32 R36, R38.reuse, 0x10, RZ ;  /* 0x0000001026247819 */ /* 0x040fe400000006ff */
[----:B------:R-:W-:Y:S02]  /*7840*/  LOP3.LUT R37, R38, 0xffff0000, RZ, 0xc0, !PT ;  /* 0xffff000026257812 */ /* 0x000fe400078ec0ff */
[C---:B------:R-:W-:Y:S02]  /*7850*/  SHF.L.U32 R38, R39.reuse, 0x10, RZ ;  /* 0x0000001027267819 */ /* 0x040fe400000006ff */
[----:B------:R-:W-:Y:S01]  /*7860*/  LOP3.LUT R39, R39, 0xffff0000, RZ, 0xc0, !PT ;  /* 0xffff000027277812 */ /* 0x000fe200078ec0ff */
[C---:B--2---:R-:W-:Y:S01]  /*7870*/  FMUL R4, R24.reuse, R4 ;  /* 0x0000000418047220 */ /* 0x044fe20000400000 */
[----:B-1----:R-:W-:Y:S01]  /*7880*/  UPRMT UR4, UR5, 0x654, UR4 ;  /* 0x0000065405047896 */ /* 0x002fe20008000004 */
[C---:B------:R-:W-:Y:S01]  /*7890*/  FMUL R5, R24.reuse, R5 ;  /* 0x0000000518057220 */ /* 0x040fe20000400000 */
[----:B------:R-:W-:Y:S01]  /*78a0*/  FMUL R6, R24, R6 ;  /* 0x0000000618067220 */ /* 0x000fe20000400000 */
[----:B------:R-:W-:Y:S01]  /*78b0*/  FFMA R4, R26, R20, R4 ;  /* 0x000000141a047223 */ /* 0x000fe20000000004 */
[----:B------:R-:W-:Y:S01]  /*78c0*/  FMUL R7, R24, R7 ;  /* 0x0000000718077220 */ /* 0x000fe20000400000 */
[C---:B------:R-:W-:Y:S01]  /*78d0*/  FFMA R5, R26.reuse, R21, R5 ;  /* 0x000000151a057223 */ /* 0x040fe20000000005 */
[----:B------:R-:W-:Y:S01]  /*78e0*/  FFMA R6, R26, R25, R6 ;  /* 0x000000191a067223 */ /* 0x000fe20000000006 */
[----:B------:R-:W-:Y:S01]  /*78f0*/  FMUL R8, R24, R8 ;  /* 0x0000000818087220 */ /* 0x000fe20000400000 */
[----:B------:R-:W-:Y:S01]  /*7900*/  FFMA R7, R26, R27, R7 ;  /* 0x0000001b1a077223 */ /* 0x000fe20000000007 */
[----:B------:R-:W-:Y:S01]  /*7910*/  FMUL R9, R24, R9 ;  /* 0x0000000918097220 */ /* 0x000fe20000400000 */
[----:B------:R-:W-:Y:S01]  /*7920*/  F2FP.BF16.F32.PACK_AB R4, R5, R4 ;  /* 0x000000040504723e */ /* 0x000fe200000010ff */
[----:B------:R-:W-:Y:S01]  /*7930*/  SYNCS.ARRIVE.TRANS64.RED.A1T0 RZ, [UR4], RZ ;  /* 0x000000ffffff79a7 */ /* 0x000fe20008100404 */
[C---:B------:R-:W-:Y:S01]  /*7940*/  FFMA R8, R26.reuse, R28, R8 ;  /* 0x0000001c1a087223 */ /* 0x040fe20000000008 */
[----:B------:R-:W-:Y:S01]  /*7950*/  F2FP.BF16.F32.PACK_AB R5, R7, R6 ;  /* 0x000000060705723e */ /* 0x000fe200000010ff */
[----:B------:R-:W-:Y:S01]  /*7960*/  FFMA R9, R26, R29, R9 ;  /* 0x0000001d1a097223 */ /* 0x000fe20000000009 */
[C---:B------:R-:W-:Y:S01]  /*7970*/  FMUL R10, R24.reuse, R10 ;  /* 0x0000000a180a7220 */ /* 0x040fe20000400000 */
[C---:B------:R-:W-:Y:S01]  /*7980*/  FMUL R11, R24.reuse, R11 ;  /* 0x0000000b180b7220 */ /* 0x040fe20000400000 */
[C---:B------:R-:W-:Y:S01]  /*7990*/  FMUL R0, R24.reuse, R12 ;  /* 0x0000000c18007220 */ /* 0x040fe20000400000 */
[----:B------:R-:W-:Y:S01]  /*79a0*/  FMUL R2, R24, R13 ;  /* 0x0000000d18027220 */ /* 0x000fe20000400000 */
[----:B------:R-:W-:Y:S01]  /*79b0*/  FFMA R10, R26, R30, R10 ;  /* 0x0000001e1a0a7223 */ /* 0x000fe2000000000a */
[----:B------:R-:W-:Y:S01]  /*79c0*/  FMUL R3, R24, R14 ;  /* 0x0000000e18037220 */ /* 0x000fe20000400000 */
[----:B------:R-:W-:Y:S01]  /*79d0*/  F2FP.BF16.F32.PACK_AB R6, R9, R8 ;  /* 0x000000080906723e */ /* 0x000fe200000010ff */
[----:B------:R-:W-:Y:S01]  /*79e0*/  FFMA R11, R26, R31, R11 ;  /* 0x0000001f1a0b7223 */ /* 0x000fe2000000000b */
[C---:B------:R-:W-:Y:S01]  /*79f0*/  FMUL R15, R24.reuse, R15 ;  /* 0x0000000f180f7220 */ /* 0x040fe20000400000 */
[----:B------:R-:W-:Y:S01]  /*7a00*/  FMUL R12, R24, R16 ;  /* 0x00000010180c7220 */ /* 0x000fe20000400000 */
[----:B------:R-:W-:Y:S01]  /*7a10*/  FFMA R0, R26, R32, R0 ;  /* 0x000000201a007223 */ /* 0x000fe20000000000 */
[----:B------:R-:W-:Y:S01]  /*7a20*/  MOV R8, UR40 ;  /* 0x0000002800087c02 */ /* 0x000fe20008000f00 */
[----:B------:R-:W-:Y:S01]  /*7a30*/  FMUL R13, R24, R17 ;  /* 0x00000011180d7220 */ /* 0x000fe20000400000 */
[----:B------:R-:W-:Y:S01]  /*7a40*/  FFMA R2, R26, R33, R2 ;  /* 0x000000211a027223 */ /* 0x000fe20000000002 */
[----:B------:R-:W-:Y:S01]  /*7a50*/  FMUL R14, R24, R18 ;  /* 0x00000012180e7220 */ /* 0x000fe20000400000 */
[C---:B------:R-:W-:Y:S01]  /*7a60*/  FFMA R3, R26.reuse, R34, R3 ;  /* 0x000000221a037223 */ /* 0x040fe20000000003 */
[----:B------:R-:W-:Y:S01]  /*7a70*/  FFMA R15, R26, R35, R15 ;  /* 0x000000231a0f7223 */ /* 0x000fe2000000000f */
[----:B------:R-:W-:Y:S01]  /*7a80*/  FMUL R19, R24, R19 ;  /* 0x0000001318137220 */ /* 0x000fe20000400000 */
[----:B------:R-:W-:Y:S01]  /*7a90*/  FFMA R12, R26, R36, R12 ;  /* 0x000000241a0c7223 */ /* 0x000fe2000000000c */
[----:B------:R-:W-:Y:S01]  /*7aa0*/  LEA R8, R8, R46, 0xb ;  /* 0x0000002e08087211 */ /* 0x000fe200078e58ff */
        /* <DEDUP_REMOVED lines=24> */
[----:B------:R-:W-:Y:S01]  /*7c30*/  R2UR UR12, R57 ;  /* 0x00000000390c72ca */ /* 0x000fe200000e0000 */
[----:B------:R-:W-:Y:S01]  /*7c40*/  UIADD3 UR9, UPT, UPT, UR41, 0x20, URZ ;  /* 0x0000002029097890 */ /* 0x000fe2000fffe0ff */
[----:B------:R-:W-:Y:S01]  /*7c50*/  R2UR UR13, R58 ;  /* 0x000000003a0d72ca */ /* 0x000fe200000e0000 */
[----:B------:R-:W-:Y:S02]  /*7c60*/  UIADD3 UR8, UPT, UPT, UR5, 0x200, URZ ;  /* 0x0000020005087890 */ /* 0x000fe4000fffe0ff */
[----:B--2---:R-:W-:Y:S04]  /*7c70*/  UIADD3 UR4, UP0, UPT, UR6, 0x780, URZ ;  /* 0x0000078006047890 */ /* 0x004fe8000ff1e0ff */
[----:B------:R-:W-:Y:S09]  /*7c80*/  UIADD3.X UR5, UPT, UPT, URZ, UR7, URZ, UP0, !UPT ;  /* 0x00000007ff057290 */ /* 0x000ff200087fe4ff */
[----:B------:R2:W-:Y:S02]  /*7c90*/  UTMASTG.5D.IM2COL [UR8], [UR4] ;  /* 0x00000008040073b5 */ /* 0x0005e40008060000 */
[----:B--2---:R0:W-:Y:S02]  /*7ca0*/  UTMACMDFLUSH ;  /* 0x00000000000079b7 */ /* 0x0041e40000000000 */
.L_x_115:
[----:B------:R-:W-:Y:S05]  /*7cb0*/  BSYNC.RECONVERGENT B0 ;  /* 0x0000000000007941 */ /* 0x000fea0003800200 */
.L_x_114:
[----:B------:R-:W-:Y:S01]  /*7cc0*/  UIADD3 UR4, UPT, UPT, UR40, 0x1, URZ ;  /* 0x0000000128047890 */ /* 0x000fe2000fffe0ff */
[----:B------:R-:W-:Y:S03]  /*7cd0*/  BSSY.RECONVERGENT B0, `(.L_x_116) ;  /* 0x0000008000007945 */ /* 0x000fe60003800200 */
[----:B------:R-:W-:Y:S04]  /*7ce0*/  UISETP.NE.AND UP0, UPT, UR4, 0x3, UPT ;  /* 0x000000030400788c */ /* 0x000fe8000bf05270 */
[----:B------:R-:W-:Y:S02]  /*7cf0*/  UISETP.EQ.XOR UP1, UPT, UR42, 0x3, !UP0 ;  /* 0x000000032a00788c */ /* 0x000fe4000c722a70 */
[----:B------:R-:W-:Y:S02]  /*7d00*/  USEL UR50, UR4, URZ, UP0 ;  /* 0x000000ff04327287 */ /* 0x000fe40008000000 */
[----:B------:R-:W-:Y:S04]  /*7d10*/  USEL UR5, URZ, 0x1, !UP1 ;  /* 0x00000001ff057887 */ /* 0x000fe8000c800000 */
[----:B------:R-:W-:Y:S01]  /*7d20*/  ULOP3.LUT UR55, UR55, UR5, URZ, 0x3c, !UPT ;  /* 0x0000000537377292 */ /* 0x000fe2000f8e3cff */
[----:B------:R-:W-:Y:S11]  /*7d30*/  @P0 BRA `(.L_x_117) ;  /* 0x0000000000040947 */ /* 0x000ff60003800000 */
[----:B------:R-:W-:Y:S04]  /*7d40*/  DEPBAR.LE SB0, 0x1 ;  /* 0x000080400000791a */ /* 0x000fe80000000000 */
.L_x_117:
[----:B------:R-:W-:Y:S05]  /*7d50*/  BSYNC.RECONVERGENT B0 ;  /* 0x0000000000007941 */ /* 0x000fea0003800200 */
.L_x_116:
[----:B------:R-:W-:Y:S01]  /*7d60*/  BAR.SYNC.DEFER_BLOCKING 0x1, 0x80 ;  /* 0x0042000000007b1d */ /* 0x000fe20000010000 */
[----:B------:R-:W-:Y:S01]  /*7d70*/  UISETP.NE.AND UP0, UPT, UR54, -0x2, UPT ;  /* 0xfffffffe3600788c */ /* 0x000fe2000bf05270 */
[----:B------:R-:W-:Y:S08]  /*7d80*/  IADD3 R22, PT, PT, R22, 0x1, RZ ;  /* 0x0000000116167810 */ /* 0x000ff00007ffe0ff */
[----:B------:R-:W-:Y:S05]  /*7d90*/  BRA.U !UP0, `(.L_x_118) ;  /* 0x0000000108287547 */ /* 0x000fea000b800000 */
[----:B------:R-:W2:Y:S01]  /*7da0*/  S2R R0, SR_CgaCtaId ;  /* 0x0000000000007919 */ /* 0x000ea20000008800 */
[----:B------:R-:W-:Y:S01]  /*7db0*/  ISETP.NE.AND P0, PT, R63, RZ, PT ;  /* 0x000000ff3f00720c */ /* 0x000fe20003f05270 */
[----:B------:R-:W-:Y:S01]  /*7dc0*/  IMAD.U32 R2, RZ, RZ, UR52 ;  /* 0x00000034ff027e24 */ /* 0x000fe2000f8e00ff */
[----:B------:R-:W-:Y:S04]  /*7dd0*/  UIADD3 UR4, UPT, UPT, UR52, 0x1, URZ ;  /* 0x0000000134047890 */ /* 0x000fe8000fffe0ff */
[----:B------:R-:W-:Y:S04]  /*7de0*/  UISETP.NE.AND UP0, UPT, UR4, 0x3, UPT ;  /* 0x000000030400788c */ /* 0x000fe8000bf05270 */
[----:B------:R-:W-:Y:S03]  /*7df0*/  USEL UR52, UR4, URZ, UP0 ;  /* 0x000000ff04347287 */ /* 0x000fe60008000000 */
[----:B------:R-:W-:Y:S05]  /*7e00*/  @P0 LEA R2, R2, UR49, 0x3 ;  /* 0x0000003102020c11 */ /* 0x000fea000f8e18ff */
[----:B------:R-:W-:Y:S05]  /*7e10*/  @P0 VIADD R2, R2, 0xe8 ;  /* 0x000000e802020836 */ /* 0x000fea0000000000 */
[----:B--2---:R-:W-:Y:S04]  /*7e20*/  @P0 PRMT R0, R0, 0x654, R2 ;  /* 0x0000065400000816 */ /* 0x004fe80000000002 */
[----:B------:R2:W-:Y:S03]  /*7e30*/  @P0 SYNCS.ARRIVE.TRANS64.RED.A1T0 RZ, [R0+URZ], RZ ;  /* 0x000000ff00ff09a7 */ /* 0x0005e600081004ff */
.L_x_118:
[----:B------:R-:W-:Y:S01]  /*7e40*/  R2UR UR6, R62 ;  /* 0x000000003e0672ca */ /* 0x000fe200000e0000 */
[----:B------:R-:W-:Y:S01]  /*7e50*/  UIADD3 UR54, UPT, UPT, UR54, 0x2, URZ ;  /* 0x0000000236367890 */ /* 0x000fe2000fffe0ff */
[----:B------:R-:W-:Y:S02]  /*7e60*/  R2UR UR5, R52 ;  /* 0x00000000340572ca */ /* 0x000fe400000e0000 */
[----:B------:R-:W-:Y:S02]  /*7e70*/  R2UR UR4, R53 ;  /* 0x00000000350472ca */ /* 0x000fe400000e0000 */
[----:B------:R-:W-:Y:S02]  /*7e80*/  R2UR UR53, R56 ;  /* 0x00000000383572ca */ /* 0x000fe400000e0000 */
[----:B------:R-:W-:Y:S02]  /*7e90*/  ISETP.NE.AND P0, PT, R22, 0x2, PT ;  /* 0x000000021600780c */ /* 0x000fe40003f05270 */
[----:B------:R-:W-:Y:S02]  /*7ea0*/  LOP3.LUT R44, R44, 0x1, RZ, 0x3c, !PT ;  /* 0x000000012c2c7812 */ /* 0x000fe400078e3cff */
[----:B--2---:R-:W-:Y:S01]  /*7eb0*/  SEL R0, RZ, 0x1, P0 ;  /* 0x00000001ff007807 */ /* 0x004fe20000000000 */
[----:B------:R-:W-:Y:S01]  /*7ec0*/  UISETP.NE.AND UP0, UPT, UR6, URZ, UPT ;  /* 0x000000ff0600728c */ /* 0x000fe2000bf05270 */
[----:B------:R-:W-:Y:S01]  /*7ed0*/  SEL R22, R22, RZ, P0 ;  /* 0x000000ff16167207 */ /* 0x000fe20000000000 */
[----:B------:R-:W-:Y:S01]  /*7ee0*/  UIADD3 UR23, UPT, UPT, UR36, UR5, URZ ;  /* 0x0000000524177290 */ /* 0x000fe2000fffe0ff */
[----:B------:R-:W-:Y:S01]  /*7ef0*/  LOP3.LUT R45, R45, R0, RZ, 0x3c, !PT ;  /* 0x000000002d2d7212 */ /* 0x000fe200078e3cff */
[----:B------:R-:W-:Y:S05]  /*7f00*/  UIADD3 UR51, UPT, UPT, UR37, UR4, URZ ;  /* 0x0000000425337290 */ /* 0x000fea000fffe0ff */
[----:B------:R-:W-:Y:S07]  /*7f10*/  BRA.U UP0, `(.L_x_119) ;  /* 0xffffffdd00007547 */ /* 0x000fee000b83ffff */
[----:B------:R-:W-:-:S13]  /*7f20*/  R2UR UR4, R54 ;  /* 0x00000000360472ca */ /* 0x000fda00000e0000 */
[----:B------:R-:W-:-:S09]  /*7f30*/  UISETP.NE.AND UP0, UPT, UR4, URZ, UPT ;  /* 0x000000ff0400728c */ /* 0x000fd2000bf05270 */
[----:B------:R-:W-:Y:S05]  /*7f40*/  BRA.U !UP0, `(.L_x_120) ;  /* 0x0000000108487547 */ /* 0x000fea000b800000 */
[----:B------:R-:W2:Y:S02]  /*7f50*/  LDCU.64 UR4, c[0x0][0x990] ;  /* 0x00013200ff0477ac */ /* 0x000ea40008000a00 */
[----:B--2---:R-:W-:-:S04]  /*7f60*/  UISETP.NE.U32.AND UP0, UPT, UR4, URZ, UPT ;  /* 0x000000ff0400728c */ /* 0x004fc8000bf05070 */
[----:B------:R-:W-:-:S09]  /*7f70*/  UISETP.NE.AND.EX UP0, UPT, UR5, URZ, UPT, UP0 ;  /* 0x000000ff0500728c */ /* 0x000fd2000bf05300 */
[----:B------:R-:W-:Y:S05]  /*7f80*/  BRA.U UP0, `(.L_x_121) ;  /* 0x00000001000c7547 */ /* 0x000fea000b800000 */
[----:B------:R-:W-:-:S13]  /*7f90*/  FSETP.NEU.AND P0, PT, R26, RZ, PT ;  /* 0x000000ff1a00720b */ /* 0x000fda0003f0d000 */
[----:B------:R-:W-:Y:S05]  /*7fa0*/  @!P0 EXIT ;  /* 0x000000000000894d */ /* 0x000fea0003800000 */
[----:B------:R-:W-:Y:S05]  /*7fb0*/  BRA `(.L_x_120) ;  /* 0x00000000002c7947 */ /* 0x000fea0003800000 */
.L_x_121:
[----:B------:R-:W-:Y:S01]  /*7fc0*/  ISETP.NE.AND P0, PT, R61, RZ, PT ;  /* 0x000000ff3d00720c */ /* 0x000fe20003f05270 */
[----:B------:R-:W-:-:S12]  /*7fd0*/  BSSY.RECONVERGENT B0, `(.L_x_120) ;  /* 0x0000009000007945 */ /* 0x000fd80003800200 */
[----:B------:R-:W-:Y:S05]  /*7fe0*/  @P0 BRA `(.L_x_122) ;  /* 0x0000000000140947 */ /* 0x000fea0003800000 */
[----:B------:R-:W2:Y:S02]  /*7ff0*/  LDCU.64 UR4, c[0x0][0x988] ;  /* 0x00013100ff0477ac */ /* 0x000ea40008000a00 */
[----:B--2---:R-:W-:-:S04]  /*8000*/  ISETP.NE.U32.AND P0, PT, RZ, UR4, PT ;  /* 0x00000004ff007c0c */ /* 0x004fc8000bf05070 */
[----:B------:R-:W-:-:S13]  /*8010*/  ISETP.NE.AND.EX P0, PT, RZ, UR5, PT, P0 ;  /* 0x00000005ff007c0c */ /* 0x000fda000bf05300 */
[----:B------:R-:W-:Y:S05]  /*8020*/  @!P0 EXIT ;  /* 0x000000000000894d */ /* 0x000fea0003800000 */
[----:B------:R-:W-:Y:S05]  /*8030*/  BRA `(.L_x_123) ;  /* 0x0000000000087947 */ /* 0x000fea0003800000 */
.L_x_122:
[----:B------:R-:W-:-:S13]  /*8040*/  FSETP.NEU.AND P0, PT, R26, RZ, PT ;  /* 0x000000ff1a00720b */ /* 0x000fda0003f0d000 */
[----:B------:R-:W-:Y:S05]  /*8050*/  @!P0 EXIT ;  /* 0x000000000000894d */ /* 0x000fea0003800000 */
.L_x_123:
[----:B------:R-:W-:Y:S05]  /*8060*/  BSYNC.RECONVERGENT B0 ;  /* 0x0000000000007941 */ /* 0x000fea0003800200 */
.L_x_120:
[----:B------:R-:W2:Y:S01]  /*8070*/  S2UR UR5, SR_CgaCtaId ;  /* 0x00000000000579c3 */ /* 0x000ea20000008800 */
[----:B------:R-:W-:Y:S01]  /*8080*/  ULEA UR4, UR52, UR49, 0x3 ;  /* 0x0000003134047291 */ /* 0x000fe2000f8e18ff */
[----:B------:R-:W-:-:S04]  /*8090*/  DEPBAR.LE SB0, 0x0 ;  /* 0x000080000000791a */ /* 0x000fc80000000000 */
[----:B------:R-:W-:-:S04]  /*80a0*/  UIADD3 UR4, UPT, UPT, UR4, 0xe8, URZ ;  /* 0x000000e804047890 */ /* 0x000fc8000fffe0ff */
[----:B--2---:R-:W-:-:S09]  /*80b0*/  UPRMT UR4, UR5, 0x654, UR4 ;  /* 0x0000065405047896 */ /* 0x004fd20008000004 */
[----:B------:R-:W-:Y:S01]  /*80c0*/  SYNCS.ARRIVE.TRANS64.RED.A1T0 RZ, [UR4], RZ ;  /* 0x000000ffffff79a7 */ /* 0x000fe20008100404 */
[----:B------:R-:W-:Y:S05]  /*80d0*/  EXIT ;  /* 0x000000000000794d */ /* 0x000fea0003800000 */
.L_x_25:
[----:B------:R-:W-:Y:S07]  /*80e0*/  MOV R0, UR9 ;  /* 0x0000000900007c02 */ /* 0x000fee0008000f00 */
.L_x_124:
[----:B--2---:R2:W3:Y:S02]  /*80f0*/  SYNCS.PHASECHK.TRANS64.TRYWAIT P0, [R0+URZ+0x68], R5 ;  /* 0x00006805000075a7 */ /* 0x0044e400080011ff */
[----:B---3--:R-:W-:Y:S05]  /*8100*/  @!P0 NANOSLEEP.SYNCS 0x989680 ;  /* 0x009896800000895d */ /* 0x008fea0003900000 */
[----:B------:R-:W3:Y:S02]  /*8110*/  @!P0 SYNCS.PHASECHK.TRANS64 P0, [R0+URZ+0x68], R5 ;  /* 0x00006805000085a7 */ /* 0x000ee400080010ff */
[----:B---3--:R-:W-:Y:S05]  /*8120*/  @!P0 BRA `(.L_x_124) ;  /* 0xfffffffc00f08947 */ /* 0x008fea000383ffff */
[----:B------:R-:W-:Y:S05]  /*8130*/  BRA `(.L_x_24) ;  /* 0xffffff9800b07947 */ /* 0x000fea000383ffff */
.L_x_32:
[----:B------:R-:W-:Y:S07]  /*8140*/  MOV R0, UR9 ;  /* 0x0000000900007c02 */ /* 0x000fee0008000f00 */
.L_x_125:
[----:B-1----:R1:W2:Y:S02]  /*8150*/  SYNCS.PHASECHK.TRANS64.TRYWAIT P0, [R0+URZ+0x68], R5 ;  /* 0x00006805000075a7 */ /* 0x0022a400080011ff */
[----:B--2---:R-:W-:Y:S05]  /*8160*/  @!P0 NANOSLEEP.SYNCS 0x989680 ;  /* 0x009896800000895d */ /* 0x004fea0003900000 */
[----:B------:R-:W2:Y:S02]  /*8170*/  @!P0 SYNCS.PHASECHK.TRANS64 P0, [R0+URZ+0x68], R5 ;  /* 0x00006805000085a7 */ /* 0x000ea400080010ff */
[----:B--2---:R-:W-:Y:S05]  /*8180*/  @!P0 BRA `(.L_x_125) ;  /* 0xfffffffc00f08947 */ /* 0x004fea000383ffff */
[----:B------:R-:W-:Y:S05]  /*8190*/  BRA `(.L_x_31) ;  /* 0xffffffa0004c7947 */ /* 0x000fea000383ffff */
.L_x_37:
[----:B-1----:R-:W-:-:S07]  /*81a0*/  MOV R0, UR29 ;  /* 0x0000001d00007c02 */ /* 0x002fce0008000f00 */
.L_x_126:
[----:B-1----:R1:W2:Y:S02]  /*81b0*/  SYNCS.PHASECHK.TRANS64.TRYWAIT P0, [R0+URZ+0x110], R4 ;  /* 0x00011004000075a7 */ /* 0x0022a400080011ff */
[----:B--2---:R-:W-:Y:S05]  /*81c0*/  @!P0 NANOSLEEP.SYNCS 0x989680 ;  /* 0x009896800000895d */ /* 0x004fea0003900000 */
[----:B------:R-:W2:Y:S02]  /*81d0*/  @!P0 SYNCS.PHASECHK.TRANS64 P0, [R0+URZ+0x110], R4 ;  /* 0x00011004000085a7 */ /* 0x000ea400080010ff */
[----:B--2---:R-:W-:Y:S05]  /*81e0*/  @!P0 BRA `(.L_x_126) ;  /* 0xfffffffc00f08947 */ /* 0x004fea000383ffff */
[----:B------:R-:W-:Y:S05]  /*81f0*/  BRA `(.L_x_127) ;  /* 0xffffffa400307947 */ /* 0x000fea000383ffff */
.L_x_41:
[----:B------:R-:W-:-:S07]  /*8200*/  MOV R0, UR4 ;  /* 0x0000000400007c02 */ /* 0x000fce0008000f00 */
.L_x_128:
[----:B-1----:R1:W2:Y:S02]  /*8210*/  SYNCS.PHASECHK.TRANS64.TRYWAIT P0, [R0+URZ], R2 ;  /* 0x00000002000075a7 */ /* 0x0022a400080011ff */
[----:B--2---:R-:W-:Y:S05]  /*8220*/  @!P0 NANOSLEEP.SYNCS 0x989680 ;  /* 0x009896800000895d */ /* 0x004fea0003900000 */
[----:B------:R-:W2:Y:S02]  /*8230*/  @!P0 SYNCS.PHASECHK.TRANS64 P0, [R0+URZ], R2 ;  /* 0x00000002000085a7 */ /* 0x000ea400080010ff */
[----:B--2---:R-:W-:Y:S05]  /*8240*/  @!P0 BRA `(.L_x_128) ;  /* 0xfffffffc00f08947 */ /* 0x004fea000383ffff */
[----:B------:R-:W-:Y:S05]  /*8250*/  BRA `(.L_x_129) ;  /* 0xffffffa800c47947 */ /* 0x000fea000383ffff */
.L_x_42:
[----:B------:R-:W-:-:S07]  /*8260*/  MOV R0, UR5 ;  /* 0x0000000500007c02 */ /* 0x000fce0008000f00 */
.L_x_130:
[----:B-1----:R1:W2:Y:S02]  /*8270*/  SYNCS.PHASECHK.TRANS64.TRYWAIT P0, [R0+URZ], R3 ;  /* 0x00000003000075a7 */ /* 0x0022a400080011ff */
[----:B--2---:R-:W-:Y:S05]  /*8280*/  @!P0 NANOSLEEP.SYNCS 0x989680 ;  /* 0x009896800000895d */ /* 0x004fea0003900000 */
[----:B------:R-:W2:Y:S02]  /*8290*/  @!P0 SYNCS.PHASECHK.TRANS64 P0, [R0+URZ], R3 ;  /* 0x00000003000085a7 */ /* 0x000ea400080010ff */
[----:B--2---:R-:W-:Y:S05]  /*82a0*/  @!P0 BRA `(.L_x_130) ;  /* 0xfffffffc00f08947 */ /* 0x004fea000383ffff */
[----:B------:R-:W-:Y:S05]  /*82b0*/  BRA `(.L_x_131) ;  /* 0xffffffa800d07947 */ /* 0x000fea000383ffff */
.L_x_43:
[----:B------:R-:W-:-:S07]  /*82c0*/  MOV R0, UR5 ;  /* 0x0000000500007c02 */ /* 0x000fce0008000f00 */
.L_x_132:
[----:B-1----:R1:W2:Y:S02]  /*82d0*/  SYNCS.PHASECHK.TRANS64.TRYWAIT P0, [R0+URZ], R3 ;  /* 0x00000003000075a7 */ /* 0x0022a400080011ff */
[----:B--2---:R-:W-:Y:S05]  /*82e0*/  @!P0 NANOSLEEP.SYNCS 0x989680 ;  /* 0x009896800000895d */ /* 0x004fea0003900000 */
[----:B------:R-:W2:Y:S02]  /*82f0*/  @!P0 SYNCS.PHASECHK.TRANS64 P0, [R0+URZ], R3 ;  /* 0x00000003000085a7 */ /* 0x000ea400080010ff */
[----:B--2---:R-:W-:Y:S05]  /*8300*/  @!P0 BRA `(.L_x_132) ;  /* 0xfffffffc00f08947 */ /* 0x004fea000383ffff */
[----:B------:R-:W-:Y:S05]  /*8310*/  BRA `(.L_x_133) ;  /* 0xffffffa800dc7947 */ /* 0x000fea000383ffff */
.L_x_44:
[----:B------:R-:W-:-:S07]  /*8320*/  MOV R0, UR5 ;  /* 0x0000000500007c02 */ /* 0x000fce0008000f00 */
.L_x_134:
[----:B-1----:R1:W2:Y:S02]  /*8330*/  SYNCS.PHASECHK.TRANS64.TRYWAIT P0, [R0+URZ], R3 ;  /* 0x00000003000075a7 */ /* 0x0022a400080011ff */
[----:B--2---:R-:W-:Y:S05]  /*8340*/  @!P0 NANOSLEEP.SYNCS 0x989680 ;  /* 0x009896800000895d */ /* 0x004fea0003900000 */
[----:B------:R-:W2:Y:S02]  /*8350*/  @!P0 SYNCS.PHASECHK.TRANS64 P0, [R0+URZ], R3 ;  /* 0x00000003000085a7 */ /* 0x000ea400080010ff */
[----:B--2---:R-:W-:Y:S05]  /*8360*/  @!P0 BRA `(.L_x_134) ;  /* 0xfffffffc00f08947 */ /* 0x004fea000383ffff */
[----:B------:R-:W-:Y:S05]  /*8370*/  BRA `(.L_x_135) ;  /* 0xffffffa800e87947 */ /* 0x000fea000383ffff */
.L_x_45:
[----:B------:R-:W-:-:S07]  /*8380*/  MOV R0, UR5 ;  /* 0x0000000500007c02 */ /* 0x000fce0008000f00 */
.L_x_136:
[----:B-1----:R1:W2:Y:S02]  /*8390*/  SYNCS.PHASECHK.TRANS64.TRYWAIT P0, [R0+URZ], R3 ;  /* 0x00000003000075a7 */ /* 0x0022a400080011ff */
[----:B--2---:R-:W-:Y:S05]  /*83a0*/  @!P0 NANOSLEEP.SYNCS 0x989680 ;  /* 0x009896800000895d */ /* 0x004fea0003900000 */
[----:B------:R-:W2:Y:S02]  /*83b0*/  @!P0 SYNCS.PHASECHK.TRANS64 P0, [R0+URZ], R3 ;  /* 0x00000003000085a7 */ /* 0x000ea400080010ff */
[----:B--2---:R-:W-:Y:S05]  /*83c0*/  @!P0 BRA `(.L_x_136) ;  /* 0xfffffffc00f08947 */ /* 0x004fea000383ffff */
[----:B------:R-:W-:Y:S05]  /*83d0*/  BRA `(.L_x_137) ;  /* 0xffffffa800f47947 */ /* 0x000fea000383ffff */
.L_x_46:
[----:B------:R-:W-:-:S07]  /*83e0*/  MOV R0, UR5 ;  /* 0x0000000500007c02 */ /* 0x000fce0008000f00 */
.L_x_138:
[----:B-1----:R1:W2:Y:S02]  /*83f0*/  SYNCS.PHASECHK.TRANS64.TRYWAIT P0, [R0+URZ], R3 ;  /* 0x00000003000075a7 */ /* 0x0022a400080011ff */
[----:B--2---:R-:W-:Y:S05]  /*8400*/  @!P0 NANOSLEEP.SYNCS 0x989680 ;  /* 0x009896800000895d */ /* 0x004fea0003900000 */
[----:B------:R-:W2:Y:S02]  /*8410*/  @!P0 SYNCS.PHASECHK.TRANS64 P0, [R0+URZ], R3 ;  /* 0x00000003000085a7 */ /* 0x000ea400080010ff */
[----:B--2---:R-:W-:Y:S05]  /*8420*/  @!P0 BRA `(.L_x_138) ;  /* 0xfffffffc00f08947 */ /* 0x004fea000383ffff */
[----:B------:R-:W-:Y:S05]  /*8430*/  BRA `(.L_x_139) ;  /* 0xffffffac00007947 */ /* 0x000fea000383ffff */
.L_x_47:
[----:B------:R-:W-:-:S07]  /*8440*/  MOV R0, UR5 ;  /* 0x0000000500007c02 */ /* 0x000fce0008000f00 */
.L_x_140:
[----:B-1----:R1:W2:Y:S02]  /*8450*/  SYNCS.PHASECHK.TRANS64.TRYWAIT P0, [R0+URZ], R3 ;  /* 0x00000003000075a7 */ /* 0x0022a400080011ff */
[----:B--2---:R-:W-:Y:S05]  /*8460*/  @!P0 NANOSLEEP.SYNCS 0x989680 ;  /* 0x009896800000895d */ /* 0x004fea0003900000 */
[----:B------:R-:W2:Y:S02]  /*8470*/  @!P0 SYNCS.PHASECHK.TRANS64 P0, [R0+URZ], R3 ;  /* 0x00000003000085a7 */ /* 0x000ea400080010ff */
[----:B--2---:R-:W-:Y:S05]  /*8480*/  @!P0 BRA `(.L_x_140) ;  /* 0xfffffffc00f08947 */ /* 0x004fea000383ffff */
[----:B------:R-:W-:Y:S05]  /*8490*/  BRA `(.L_x_141) ;  /* 0xffffffac000c7947 */ /* 0x000fea000383ffff */
.L_x_48:
[----:B------:R-:W-:-:S07]  /*84a0*/  MOV R0, UR5 ;  /* 0x0000000500007c02 */ /* 0x000fce0008000f00 */
.L_x_142:
[----:B-1----:R1:W2:Y:S02]  /*84b0*/  SYNCS.PHASECHK.TRANS64.TRYWAIT P0, [R0+URZ], R3 ;  /* 0x00000003000075a7 */ /* 0x0022a400080011ff */
[----:B--2---:R-:W-:Y:S05]  /*84c0*/  @!P0 NANOSLEEP.SYNCS 0x989680 ;  /* 0x009896800000895d */ /* 0x004fea0003900000 */
[----:B------:R-:W2:Y:S02]  /*84d0*/  @!P0 SYNCS.PHASECHK.TRANS64 P0, [R0+URZ], R3 ;  /* 0x00000003000085a7 */ /* 0x000ea400080010ff */
[----:B--2---:R-:W-:Y:S05]  /*84e0*/  @!P0 BRA `(.L_x_142) ;  /* 0xfffffffc00f08947 */ /* 0x004fea000383ffff */
[----:B------:R-:W-:Y:S05]  /*84f0*/  BRA `(.L_x_143) ;  /* 0xffffffac00187947 */ /* 0x000fea000383ffff */
.L_x_49:
[----:B------:R-:W-:-:S07]  /*8500*/  MOV R0, UR5 ;  /* 0x0000000500007c02 */ /* 0x000fce0008000f00 */
.L_x_144:
[----:B-1----:R1:W2:Y:S02]  /*8510*/  SYNCS.PHASECHK.TRANS64.TRYWAIT P0, [R0+URZ], R3 ;  /* 0x00000003000075a7 */ /* 0x0022a400080011ff */
[----:B--2---:R-:W-:Y:S05]  /*8520*/  @!P0 NANOSLEEP.SYNCS 0x989680 ;  /* 0x009896800000895d */ /* 0x004fea0003900000 */
[----:B------:R-:W2:Y:S02]  /*8530*/  @!P0 SYNCS.PHASECHK.TRANS64 P0, [R0+URZ], R3 ;  /* 0x00000003000085a7 */ /* 0x000ea400080010ff */
[----:B--2---:R-:W-:Y:S05]  /*8540*/  @!P0 BRA `(.L_x_144) ;  /* 0xfffffffc00f08947 */ /* 0x004fea000383ffff */
[----:B------:R-:W-:Y:S05]  /*8550*/  BRA `(.L_x_145) ;  /* 0xffffffac00247947 */ /* 0x000fea000383ffff */
.L_x_50:
[----:B------:R-:W-:-:S07]  /*8560*/  MOV R0, UR5 ;  /* 0x0000000500007c02 */ /* 0x000fce0008000f00 */
.L_x_146:
[----:B-1----:R1:W2:Y:S02]  /*8570*/  SYNCS.PHASECHK.TRANS64.TRYWAIT P0, [R0+URZ], R3 ;  /* 0x00000003000075a7 */ /* 0x0022a400080011ff */
[----:B--2---:R-:W-:Y:S05]  /*8580*/  @!P0 NANOSLEEP.SYNCS 0x989680 ;  /* 0x009896800000895d */ /* 0x004fea0003900000 */
[----:B------:R-:W2:Y:S02]  /*8590*/  @!P0 SYNCS.PHASECHK.TRANS64 P0, [R0+URZ], R3 ;  /* 0x00000003000085a7 */ /* 0x000ea400080010ff */
[----:B--2---:R-:W-:Y:S05]  /*85a0*/  @!P0 BRA `(.L_x_146) ;  /* 0xfffffffc00f08947 */ /* 0x004fea000383ffff */
[----:B------:R-:W-:Y:S05]  /*85b0*/  BRA `(.L_x_147) ;  /* 0xffffffac00307947 */ /* 0x000fea000383ffff */
.L_x_51:
[----:B------:R-:W-:-:S07]  /*85c0*/  MOV R0, UR5 ;  /* 0x0000000500007c02 */ /* 0x000fce0008000f00 */
.L_x_148:
[----:B-1----:R1:W2:Y:S02]  /*85d0*/  SYNCS.PHASECHK.TRANS64.TRYWAIT P0, [R0+URZ], R3 ;  /* 0x00000003000075a7 */ /* 0x0022a400080011ff */
[----:B--2---:R-:W-:Y:S05]  /*85e0*/  @!P0 NANOSLEEP.SYNCS 0x989680 ;  /* 0x009896800000895d */ /* 0x004fea0003900000 */
[----:B------:R-:W2:Y:S02]  /*85f0*/  @!P0 SYNCS.PHASECHK.TRANS64 P0, [R0+URZ], R3 ;  /* 0x00000003000085a7 */ /* 0x000ea400080010ff */
[----:B--2---:R-:W-:Y:S05]  /*8600*/  @!P0 BRA `(.L_x_148) ;  /* 0xfffffffc00f08947 */ /* 0x004fea000383ffff */
[----:B------:R-:W-:Y:S05]  /*8610*/  BRA `(.L_x_149) ;  /* 0xffffffac003c7947 */ /* 0x000fea000383ffff */
.L_x_52:
[----:B------:R-:W-:-:S07]  /*8620*/  MOV R0, UR5 ;  /* 0x0000000500007c02 */ /* 0x000fce0008000f00 */
.L_x_150:
[----:B-1----:R1:W2:Y:S02]  /*8630*/  SYNCS.PHASECHK.TRANS64.TRYWAIT P0, [R0+URZ], R3 ;  /* 0x00000003000075a7 */ /* 0x0022a400080011ff */
[----:B--2---:R-:W-:Y:S05]  /*8640*/  @!P0 NANOSLEEP.SYNCS 0x989680 ;  /* 0x009896800000895d */ /* 0x004fea0003900000 */
[----:B------:R-:W2:Y:S02]  /*8650*/  @!P0 SYNCS.PHASECHK.TRANS64 P0, [R0+URZ], R3 ;  /* 0x00000003000085a7 */ /* 0x000ea400080010ff */
[----:B--2---:R-:W-:Y:S05]  /*8660*/  @!P0 BRA `(.L_x_150) ;  /* 0xfffffffc00f08947 */ /* 0x004fea000383ffff */
[----:B------:R-:W-:Y:S05]  /*8670*/  BRA `(.L_x_151) ;  /* 0xffffffac00487947 */ /* 0x000fea000383ffff */
.L_x_55:
[----:B------:R-:W-:-:S07]  /*8680*/  MOV R4, UR4 ;  /* 0x0000000400047c02 */ /* 0x000fce0008000f00 */
.L_x_152:
[----:B--2---:R2:W3:Y:S02]  /*8690*/  SYNCS.PHASECHK.TRANS64.TRYWAIT P1, [R4+URZ+0x118], R6 ;  /* 0x00011806040075a7 */ /* 0x0044e400080211ff */
[----:B---3--:R-:W-:Y:S05]  /*86a0*/  @!P1 NANOSLEEP.SYNCS 0x989680 ;  /* 0x009896800000995d */ /* 0x008fea0003900000 */
[----:B------:R-:W3:Y:S02]  /*86b0*/  @!P1 SYNCS.PHASECHK.TRANS64 P1, [R4+URZ+0x118], R6 ;  /* 0x00011806040095a7 */ /* 0x000ee400080210ff */
[----:B---3--:R-:W-:Y:S05]  /*86c0*/  @!P1 BRA `(.L_x_152) ;  /* 0xfffffffc00f09947 */ /* 0x008fea000383ffff */
[----:B------:R-:W-:Y:S05]  /*86d0*/  BRA `(.L_x_153) ;  /* 0xffffffac00b47947 */ /* 0x000fea000383ffff */
.L_x_56:
[----:B--2---:R-:W-:-:S07]  /*86e0*/  MOV R4, UR4 ;  /* 0x0000000400047c02 */ /* 0x004fce0008000f00 */
.L_x_154:
[----:B--2---:R2:W3:Y:S02]  /*86f0*/  SYNCS.PHASECHK.TRANS64.TRYWAIT P1, [R4+URZ+0x110], R5 ;  /* 0x00011005040075a7 */ /* 0x0044e400080211ff */
[----:B---3--:R-:W-:Y:S05]  /*8700*/  @!P1 NANOSLEEP.SYNCS 0x989680 ;  /* 0x009896800000995d */ /* 0x008fea0003900000 */
[----:B------:R-:W3:Y:S02]  /*8710*/  @!P1 SYNCS.PHASECHK.TRANS64 P1, [R4+URZ+0x110], R5 ;  /* 0x00011005040095a7 */ /* 0x000ee400080210ff */
[----:B---3--:R-:W-:Y:S05]  /*8720*/  @!P1 BRA `(.L_x_154) ;  /* 0xfffffffc00f09947 */ /* 0x008fea000383ffff */
[----:B------:R-:W-:Y:S05]  /*8730*/  BRA `(.L_x_155) ;  /* 0xffffffac00bc7947 */ /* 0x000fea000383ffff */
.L_x_64:
[----:B------:R-:W-:-:S07]  /*8740*/  MOV R0, UR20 ;  /* 0x0000001400007c02 */ /* 0x000fce0008000f00 */
.L_x_156:
[----:B-1----:R1:W2:Y:S02]  /*8750*/  SYNCS.PHASECHK.TRANS64.TRYWAIT P0, [R0+URZ+0x110], R4 ;  /* 0x00011004000075a7 */ /* 0x0022a400080011ff */
[----:B--2---:R-:W-:Y:S05]  /*8760*/  @!P0 NANOSLEEP.SYNCS 0x989680 ;  /* 0x009896800000895d */ /* 0x004fea0003900000 */
[----:B------:R-:W2:Y:S02]  /*8770*/  @!P0 SYNCS.PHASECHK.TRANS64 P0, [R0+URZ+0x110], R4 ;  /* 0x00011004000085a7 */ /* 0x000ea400080010ff */
[----:B--2---:R-:W-:Y:S05]  /*8780*/  @!P0 BRA `(.L_x_156) ;  /* 0xfffffffc00f08947 */ /* 0x004fea000383ffff */
[----:B------:R-:W-:Y:S05]  /*8790*/  BRA `(.L_x_157) ;  /* 0xffffffb400507947 */ /* 0x000fea000383ffff */
.L_x_65:
[----:B------:R-:W-:-:S07]  /*87a0*/  MOV R4, UR25 ;  /* 0x0000001900047c02 */ /* 0x000fce0008000f00 */
.L_x_158:
[----:B-1----:R1:W2:Y:S02]  /*87b0*/  SYNCS.PHASECHK.TRANS64.TRYWAIT P0, [R4+URZ+0x130], R0 ;  /* 0x00013000040075a7 */ /* 0x0022a400080011ff */
[----:B--2---:R-:W-:Y:S05]  /*87c0*/  @!P0 NANOSLEEP.SYNCS 0x989680 ;  /* 0x009896800000895d */ /* 0x004fea0003900000 */
[----:B------:R-:W2:Y:S02]  /*87d0*/  @!P0 SYNCS.PHASECHK.TRANS64 P0, [R4+URZ+0x130], R0 ;  /* 0x00013000040085a7 */ /* 0x000ea400080010ff */
[----:B--2---:R-:W-:Y:S05]  /*87e0*/  @!P0 BRA `(.L_x_158) ;  /* 0xfffffffc00f08947 */ /* 0x004fea000383ffff */
[----:B------:R-:W-:Y:S05]  /*87f0*/  BRA `(.L_x_159) ;  /* 0xffffffb4006c7947 */ /* 0x000fea000383ffff */
.L_x_68:
[----:B-1----:R-:W-:Y:S07]  /*8800*/  MOV R0, UR18 ;  /* 0x0000001200007c02 */ /* 0x002fee0008000f00 */
.L_x_160:
[----:B-1----:R1:W2:Y:S02]  /*8810*/  SYNCS.PHASECHK.TRANS64.TRYWAIT P0, [R0+URZ], R5 ;  /* 0x00000005000075a7 */ /* 0x0022a400080011ff */
[----:B--2---:R-:W-:Y:S05]  /*8820*/  @!P0 NANOSLEEP.SYNCS 0x989680 ;  /* 0x009896800000895d */ /* 0x004fea0003900000 */
[----:B------:R-:W2:Y:S02]  /*8830*/  @!P0 SYNCS.PHASECHK.TRANS64 P0, [R0+URZ], R5 ;  /* 0x00000005000085a7 */ /* 0x000ea400080010ff */
[----:B--2---:R-:W-:Y:S05]  /*8840*/  @!P0 BRA `(.L_x_160) ;  /* 0xfffffffc00f08947 */ /* 0x004fea000383ffff */
[----:B------:R-:W-:Y:S05]  /*8850*/  BRA `(.L_x_67) ;  /* 0xffffffb400907947 */ /* 0x000fea000383ffff */
.L_x_71:
[----:B------:R-:W-:-:S07]  /*8860*/  MOV R0, UR4 ;  /* 0x0000000400007c02 */ /* 0x000fce0008000f00 */
.L_x_161:
[----:B-1----:R1:W3:Y:S02]  /*8870*/  SYNCS.PHASECHK.TRANS64.TRYWAIT P0, [R0+URZ], R3 ;  /* 0x00000003000075a7 */ /* 0x0022e400080011ff */
[----:B---3--:R-:W-:Y:S05]  /*8880*/  @!P0 NANOSLEEP.SYNCS 0x989680 ;  /* 0x009896800000895d */ /* 0x008fea0003900000 */
[----:B------:R-:W3:Y:S02]  /*8890*/  @!P0 SYNCS.PHASECHK.TRANS64 P0, [R0+URZ], R3 ;  /* 0x00000003000085a7 */ /* 0x000ee400080010ff */
[----:B---3--:R-:W-:Y:S05]  /*88a0*/  @!P0 BRA `(.L_x_161) ;  /* 0xfffffffc00f08947 */ /* 0x008fea000383ffff */
[----:B------:R-:W-:Y:S05]  /*88b0*/  BRA `(.L_x_162) ;  /* 0xffffffb8008c7947 */ /* 0x000fea000383ffff */
.L_x_72:
[----:B------:R-:W-:-:S07]  /*88c0*/  MOV R0, UR4 ;  /* 0x0000000400007c02 */ /* 0x000fce0008000f00 */
.L_x_163:
[----:B-1----:R1:W2:Y:S02]  /*88d0*/  SYNCS.PHASECHK.TRANS64.TRYWAIT P0, [R0+URZ], R3 ;  /* 0x00000003000075a7 */ /* 0x0022a400080011ff */
[----:B--2---:R-:W-:Y:S05]  /*88e0*/  @!P0 NANOSLEEP.SYNCS 0x989680 ;  /* 0x009896800000895d */ /* 0x004fea0003900000 */
[----:B------:R-:W2:Y:S02]  /*88f0*/  @!P0 SYNCS.PHASECHK.TRANS64 P0, [R0+URZ], R3 ;  /* 0x00000003000085a7 */ /* 0x000ea400080010ff */
[----:B--2---:R-:W-:Y:S05]  /*8900*/  @!P0 BRA `(.L_x_163) ;  /* 0xfffffffc00f08947 */ /* 0x004fea000383ffff */
[----:B------:R-:W-:Y:S05]  /*8910*/  BRA `(.L_x_164) ;  /* 0xffffffb800987947 */ /* 0x000fea000383ffff */
.L_x_77:
[----:B------:R-:W-:Y:S07]  /*8920*/  MOV R0, UR24 ;  /* 0x0000001800007c02 */ /* 0x000fee0008000f00 */
.L_x_165:
[----:B---3--:R3:W4:Y:S02]  /*8930*/  SYNCS.PHASECHK.TRANS64.TRYWAIT P0, [R0+URZ+0x110], R2 ;  /* 0x00011002000075a7 */ /* 0x00872400080011ff */
[----:B----4-:R-:W-:Y:S05]  /*8940*/  @!P0 NANOSLEEP.SYNCS 0x989680 ;  /* 0x009896800000895d */ /* 0x010fea0003900000 */
[----:B------:R-:W4:Y:S02]  /*8950*/  @!P0 SYNCS.PHASECHK.TRANS64 P0, [R0+URZ+0x110], R2 ;  /* 0x00011002000085a7 */ /* 0x000f2400080010ff */
[----:B----4-:R-:W-:Y:S05]  /*8960*/  @!P0 BRA `(.L_x_165) ;  /* 0xfffffffc00f08947 */ /* 0x010fea000383ffff */
[----:B------:R-:W-:Y:S05]  /*8970*/  BRA `(.L_x_166) ;  /* 0xffffffbc00d47947 */ /* 0x000fea000383ffff */
.L_x_80:
[----:B------:R-:W-:Y:S07]  /*8980*/  MOV R0, UR24 ;  /* 0x0000001800007c02 */ /* 0x000fee0008000f00 */
.L_x_167:
[----:B-1----:R1:W3:Y:S02]  /*8990*/  SYNCS.PHASECHK.TRANS64.TRYWAIT P2, [R0+URZ+0x108], R2 ;  /* 0x00010802000075a7 */ /* 0x0022e400080411ff */
[----:B---3--:R-:W-:Y:S05]  /*89a0*/  @!P2 NANOSLEEP.SYNCS 0x989680 ;  /* 0x009896800000a95d */ /* 0x008fea0003900000 */
[----:B------:R-:W3:Y:S02]  /*89b0*/  @!P2 SYNCS.PHASECHK.TRANS64 P2, [R0+URZ+0x108], R2 ;  /* 0x000108020000a5a7 */ /* 0x000ee400080410ff */
[----:B---3--:R-:W-:Y:S05]  /*89c0*/  @!P2 BRA `(.L_x_167) ;  /* 0xfffffffc00f0a947 */ /* 0x008fea000383ffff */
[----:B------:R-:W-:Y:S05]  /*89d0*/  BRA `(.L_x_79) ;  /* 0xffffffc400347947 */ /* 0x000fea000383ffff */
.L_x_83:
[----:B------:R-:W-:Y:S07]  /*89e0*/  MOV R2, UR7 ;  /* 0x0000000700027c02 */ /* 0x000fee0008000f00 */
.L_x_168:
[----:B-1----:R1:W3:Y:S02]  /*89f0*/  SYNCS.PHASECHK.TRANS64.TRYWAIT P1, [R2+URZ+0xe8], R8 ;  /* 0x0000e808020075a7 */ /* 0x0022e400080211ff */
[----:B---3--:R-:W-:Y:S05]  /*8a00*/  @!P1 NANOSLEEP.SYNCS 0x989680 ;  /* 0x009896800000995d */ /* 0x008fea0003900000 */
[----:B------:R-:W3:Y:S02]  /*8a10*/  @!P1 SYNCS.PHASECHK.TRANS64 P1, [R2+URZ+0xe8], R8 ;  /* 0x0000e808020095a7 */ /* 0x000ee400080210ff */
[----:B---3--:R-:W-:Y:S05]  /*8a20*/  @!P1 BRA `(.L_x_168) ;  /* 0xfffffffc00f09947 */ /* 0x008fea000383ffff */
[----:B------:R-:W-:Y:S05]  /*8a30*/  BRA `(.L_x_169) ;  /* 0xffffffc400f07947 */ /* 0x000fea000383ffff */
.L_x_84:
[----:B------:R-:W-:Y:S07]  /*8a40*/  MOV R0, UR4 ;  /* 0x0000000400007c02 */ /* 0x000fee0008000f00 */
.L_x_170:
[----:B-1----:R1:W3:Y:S02]  /*8a50*/  SYNCS.PHASECHK.TRANS64.TRYWAIT P0, [R0+URZ+0xe8], R2 ;  /* 0x0000e802000075a7 */ /* 0x0022e400080011ff */
[----:B---3--:R-:W-:Y:S05]  /*8a60*/  @!P0 NANOSLEEP.SYNCS 0x989680 ;  /* 0x009896800000895d */ /* 0x008fea0003900000 */
[----:B------:R-:W3:Y:S02]  /*8a70*/  @!P0 SYNCS.PHASECHK.TRANS64 P0, [R0+URZ+0xe8], R2 ;  /* 0x0000e802000085a7 */ /* 0x000ee400080010ff */
[----:B---3--:R-:W-:Y:S05]  /*8a80*/  @!P0 BRA `(.L_x_170) ;  /* 0xfffffffc00f08947 */ /* 0x008fea000383ffff */
[----:B------:R-:W-:Y:S05]  /*8a90*/  BRA `(.L_x_171) ;  /* 0xffffffc800607947 */ /* 0x000fea000383ffff */
.L_x_86:
[----:B------:R-:W-:-:S07]  /*8aa0*/  MOV R0, UR4 ;  /* 0x0000000400007c02 */ /* 0x000fce0008000f00 */
.L_x_172:
[----:B-1----:R1:W4:Y:S02]  /*8ab0*/  SYNCS.PHASECHK.TRANS64.TRYWAIT P0, [R0+URZ], R2 ;  /* 0x00000002000075a7 */ /* 0x00232400080011ff */
[----:B----4-:R-:W-:Y:S05]  /*8ac0*/  @!P0 NANOSLEEP.SYNCS 0x989680 ;  /* 0x009896800000895d */ /* 0x010fea0003900000 */
[----:B------:R-:W4:Y:S02]  /*8ad0*/  @!P0 SYNCS.PHASECHK.TRANS64 P0, [R0+URZ], R2 ;  /* 0x00000002000085a7 */ /* 0x000f2400080010ff */
[----:B----4-:R-:W-:Y:S05]  /*8ae0*/  @!P0 BRA `(.L_x_172) ;  /* 0xfffffffc00f08947 */ /* 0x010fea000383ffff */
[----:B------:R-:W-:Y:S05]  /*8af0*/  BRA `(.L_x_173) ;  /* 0xffffffc800ec7947 */ /* 0x000fea000383ffff */
.L_x_87:
[----:B------:R-:W-:-:S07]  /*8b00*/  MOV R0, UR5 ;  /* 0x0000000500007c02 */ /* 0x000fce0008000f00 */
.L_x_174:
[----:B-1----:R1:W3:Y:S02]  /*8b10*/  SYNCS.PHASECHK.TRANS64.TRYWAIT P0, [R0+URZ], R2 ;  /* 0x00000002000075a7 */ /* 0x0022e400080011ff */
[----:B---3--:R-:W-:Y:S05]  /*8b20*/  @!P0 NANOSLEEP.SYNCS 0x989680 ;  /* 0x009896800000895d */ /* 0x008fea0003900000 */
[----:B------:R-:W3:Y:S02]  /*8b30*/  @!P0 SYNCS.PHASECHK.TRANS64 P0, [R0+URZ], R2 ;  /* 0x00000002000085a7 */ /* 0x000ee400080010ff */
[----:B---3--:R-:W-:Y:S05]  /*8b40*/  @!P0 BRA `(.L_x_174) ;  /* 0xfffffffc00f08947 */ /* 0x008fea000383ffff */
[----:B------:R-:W-:Y:S05]  /*8b50*/  BRA `(.L_x_175) ;  /* 0xffffffc800f87947 */ /* 0x000fea000383ffff */
.L_x_89:
[----:B------:R-:W-:Y:S07]  /*8b60*/  MOV R0, UR49 ;  /* 0x0000003100007c02 */ /* 0x000fee0008000f00 */
.L_x_176:
[----:B-1----:R1:W2:Y:S02]  /*8b70*/  SYNCS.PHASECHK.TRANS64.TRYWAIT P0, [R0+URZ+0x110], R2 ;  /* 0x00011002000075a7 */ /* 0x0022a400080011ff */
[----:B--2---:R-:W-:Y:S05]  /*8b80*/  @!P0 NANOSLEEP.SYNCS 0x989680 ;  /* 0x009896800000895d */ /* 0x004fea0003900000 */
[----:B------:R-:W2:Y:S02]  /*8b90*/  @!P0 SYNCS.PHASECHK.TRANS64 P0, [R0+URZ+0x110], R2 ;  /* 0x00011002000085a7 */ /* 0x000ea400080010ff */
[----:B--2---:R-:W-:Y:S05]  /*8ba0*/  @!P0 BRA `(.L_x_176) ;  /* 0xfffffffc00f08947 */ /* 0x004fea000383ffff */
[----:B------:R-:W-:Y:S05]  /*8bb0*/  BRA `(.L_x_177) ;  /* 0xffffffcc00e47947 */ /* 0x000fea000383ffff */
.L_x_99:
[----:B-1----:R1:W2:Y:S02]  /*8bc0*/  SYNCS.PHASECHK.TRANS64.TRYWAIT P1, [R0+URZ+0xd0], R4 ;  /* 0x0000d004000075a7 */ /* 0x0022a400080211ff */
[----:B--2---:R-:W-:Y:S05]  /*8bd0*/  @!P1 NANOSLEEP.SYNCS 0x989680 ;  /* 0x009896800000995d */ /* 0x004fea0003900000 */
[----:B------:R-:W2:Y:S02]  /*8be0*/  @!P1 SYNCS.PHASECHK.TRANS64 P1, [R0+URZ+0xd0], R4 ;  /* 0x0000d004000095a7 */ /* 0x000ea400080210ff */
[----:B--2---:R-:W-:Y:S05]  /*8bf0*/  @!P1 BRA `(.L_x_99) ;  /* 0xfffffffc00f09947 */ /* 0x004fea000383ffff */
[----:B------:R-:W-:Y:S05]  /*8c00*/  BRA `(.L_x_98) ;  /* 0xffffffdc00ac7947 */ /* 0x000fea000383ffff */
.L_x_101:
[----:B--2---:R2:W3:Y:S02]  /*8c10*/  SYNCS.PHASECHK.TRANS64.TRYWAIT P0, [R27+URZ+0x120], R3 ;  /* 0x000120031b0075a7 */ /* 0x0044e400080011ff */
[----:B---3--:R-:W-:Y:S05]  /*8c20*/  @!P0 NANOSLEEP.SYNCS 0x989680 ;  /* 0x009896800000895d */ /* 0x008fea0003900000 */
[----:B------:R-:W3:Y:S02]  /*8c30*/  @!P0 SYNCS.PHASECHK.TRANS64 P0, [R27+URZ+0x120], R3 ;  /* 0x000120031b0085a7 */ /* 0x000ee400080010ff */
[----:B---3--:R-:W-:Y:S05]  /*8c40*/  @!P0 BRA `(.L_x_101) ;  /* 0xfffffffc00f08947 */ /* 0x008fea000383ffff */
[----:B------:R-:W-:Y:S05]  /*8c50*/  BRA `(.L_x_100) ;  /* 0xffffffdc00fc7947 */ /* 0x000fea000383ffff */
.L_x_112:
[----:B-1----:R1:W2:Y:S02]  /*8c60*/  SYNCS.PHASECHK.TRANS64.TRYWAIT P0, [R3+URZ+0xd0], R65 ;  /* 0x0000d041030075a7 */ /* 0x0022a400080011ff */
[----:B--2---:R-:W-:Y:S05]  /*8c70*/  @!P0 NANOSLEEP.SYNCS 0x989680 ;  /* 0x009896800000895d */ /* 0x004fea0003900000 */
[----:B------:R-:W2:Y:S02]  /*8c80*/  @!P0 SYNCS.PHASECHK.TRANS64 P0, [R3+URZ+0xd0], R65 ;  /* 0x0000d041030085a7 */ /* 0x000ea400080010ff */
[----:B--2---:R-:W-:Y:S05]  /*8c90*/  @!P0 BRA `(.L_x_112) ;  /* 0xfffffffc00f08947 */ /* 0x004fea000383ffff */
[----:B------:R-:W-:Y:S05]  /*8ca0*/  BRA `(.L_x_111) ;  /* 0xffffffe8001c7947 */ /* 0x000fea000383ffff */
        .weak           $__internal_0_$__cuda_sm10x_tcgen05_guardrail_trap_col_being_dealloced_not_returned_by_alloc
        .type           $__internal_0_$__cuda_sm10x_tcgen05_guardrail_trap_col_being_dealloced_not_returned_by_alloc,@function
        .size           $__internal_0_$__cuda_sm10x_tcgen05_guardrail_trap_col_being_dealloced_not_returned_by_alloc,($__internal_1_$__cuda_sm10x_tcgen05_guardrail_trap_phase_invalid_during_alloc - $__internal_0_$__cuda_sm10x_tcgen05_guardrail_trap_col_being_dealloced_not_returned_by_alloc)
$__internal_0_$__cuda_sm10x_tcgen05_guardrail_trap_col_being_dealloced_not_returned_by_alloc:
[----:B------:R-:W-:Y:S05]  /*8cb0*/  BPT.TRAP 0x1 ;  /* 0x000000040000795c */ /* 0x000fea0000300000 */
[----:B------:R-:W-:-:S04]  /*8cc0*/  MOV R3, 0x0 ;  /* 0x0000000000037802 */ /* 0x000fc80000000f00 */
[----:B------:R-:W-:Y:S05]  /*8cd0*/  RET.REL.NODEC R2 `(_ZN7cutlass13device_kernelINS_4conv6kernel13ConvUniversalINS1_16ConvProblemShapeILNS1_8OperatorE0ELi3EEENS1_10collective14CollectiveConvINS1_47MainloopSm100TmaUmmaWarpSpecializedImplicitGemmILS5_0ELi13ELi3ELi1ELi2EN4cute5tupleIJNSA_1CILi2EEENSC_ILi1EEESE_EEEEENSB_IJNSC_ILi64EEESH_NSB_IJSH_EEEEEENS_10bfloat16_tESK_NSA_8TiledMMAINSA_8MMA_AtomIJNSA_20SM100_MMA_F16BF16_SSISK_SK_fLi64ELi64ELNSA_4UMMA5MajorE0ELSP_0ELNSO_7ScaleInE0ELSQ_0EEEEEENSA_6LayoutINSB_IJSE_SE_SE_EEENSB_IJNSC_ILi0EEESV_SV_EEEEENSB_IJNSA_10UnderscoreESY_SY_EEEEENS7_6detail27Sm100ImplicitGemmTileTraitsINSA_20SM90_TMA_LOAD_IM2COLENSA_14ComposedLayoutINSA_7SwizzleILi3ELi4ELi3EEENSA_18smem_ptr_flag_bitsILi16EEENST_INSB_IJNSC_ILi8EEESH_EEENSB_IJSH_SE_EEEEEEEvEENS12_INSA_23SM90_TMA_LOAD_MULTICASTES1D_vEEEENS_8epilogue10collective18CollectiveEpilogueINS1I_23Sm100TmaWarpSpecializedILi3ELi2ELi16ELb1ELb0EEEJSJ_NSB_IJNST_ISH_SE_EENST_INSC_ILi32EEESE_EEEEESK_NSB_IJNSB_IJllllEEESE_SV_EEESK_S1S_NS1I_6fusion15FusionCallbacksIS1M_NS1T_17LinearCombinationISK_fSK_fLNS_15FloatRoundStyleE2EEESJ_S1Q_JEEENSA_5SM1004TMEM4LOAD26SM100_TMEM_LOAD_16dp256b4xES13_NS14_INS15_ILi2ELi4ELi3EEES18_NST_INSB_IJS19_S1O_EEENSB_IJS1O_SE_EEEEEEENSA_17SM75_U32x4_LDSM_NENSA_21SM90_TMA_STORE_IM2COLES27_NSA_17SM90_U32x4_STSM_NENSA_39AutoVectorizingCopyWithAssumedAlignmentILi128EEEEEEvvEEEEvNT_6ParamsE) ;  /* 0xffffff7002c87950 */ /* 0x000fea0003c3ffff */
        .weak           $__internal_1_$__cuda_sm10x_tcgen05_guardrail_trap_phase_invalid_during_alloc
        .type           $__internal_1_$__cuda_sm10x_tcgen05_guardrail_trap_phase_invalid_during_alloc,@function
        .size           $__internal_1_$__cuda_sm10x_tcgen05_guardrail_trap_phase_invalid_during_alloc,($__internal_2_$__cuda_sm10x_tcgen05_guardrail_trap_unallocated_columns_being_dealloced - $__internal_1_$__cuda_sm10x_tcgen05_guardrail_trap_phase_invalid_during_alloc)
$__internal_1_$__cuda_sm10x_tcgen05_guardrail_trap_phase_invalid_during_alloc:
[----:B------:R-:W-:Y:S05]  /*8ce0*/  BPT.TRAP 0x1 ;  /* 0x000000040000795c */ /* 0x000fea0000300000 */
[----:B------:R-:W-:-:S04]  /*8cf0*/  HFMA2 R3, -RZ, RZ, 0, 0 ;  /* 0x00000000ff037431 */ /* 0x000fc800000001ff */
[----:B------:R-:W-:Y:S05]  /*8d00*/  RET.REL.NODEC R2 `(_ZN7cutlass13device_kernelINS_4conv6kernel13ConvUniversalINS1_16ConvProblemShapeILNS1_8OperatorE0ELi3EEENS1_10collective14CollectiveConvINS1_47MainloopSm100TmaUmmaWarpSpecializedImplicitGemmILS5_0ELi13ELi3ELi1ELi2EN4cute5tupleIJNSA_1CILi2EEENSC_ILi1EEESE_EEEEENSB_IJNSC_ILi64EEESH_NSB_IJSH_EEEEEENS_10bfloat16_tESK_NSA_8TiledMMAINSA_8MMA_AtomIJNSA_20SM100_MMA_F16BF16_SSISK_SK_fLi64ELi64ELNSA_4UMMA5MajorE0ELSP_0ELNSO_7ScaleInE0ELSQ_0EEEEEENSA_6LayoutINSB_IJSE_SE_SE_EEENSB_IJNSC_ILi0EEESV_SV_EEEEENSB_IJNSA_10UnderscoreESY_SY_EEEEENS7_6detail27Sm100ImplicitGemmTileTraitsINSA_20SM90_TMA_LOAD_IM2COLENSA_14ComposedLayoutINSA_7SwizzleILi3ELi4ELi3EEENSA_18smem_ptr_flag_bitsILi16EEENST_INSB_IJNSC_ILi8EEESH_EEENSB_IJSH_SE_EEEEEEEvEENS12_INSA_23SM90_TMA_LOAD_MULTICASTES1D_vEEEENS_8epilogue10collective18CollectiveEpilogueINS1I_23Sm100TmaWarpSpecializedILi3ELi2ELi16ELb1ELb0EEEJSJ_NSB_IJNST_ISH_SE_EENST_INSC_ILi32EEESE_EEEEESK_NSB_IJNSB_IJllllEEESE_SV_EEESK_S1S_NS1I_6fusion15FusionCallbacksIS1M_NS1T_17LinearCombinationISK_fSK_fLNS_15FloatRoundStyleE2EEESJ_S1Q_JEEENSA_5SM1004TMEM4LOAD26SM100_TMEM_LOAD_16dp256b4xES13_NS14_INS15_ILi2ELi4ELi3EEES18_NST_INSB_IJS19_S1O_EEENSB_IJS1O_SE_EEEEEEENSA_17SM75_U32x4_LDSM_NENSA_21SM90_TMA_STORE_IM2COLES27_NSA_17SM90_U32x4_STSM_NENSA_39AutoVectorizingCopyWithAssumedAlignmentILi128EEEEEEvvEEEEvNT_6ParamsE) ;  /* 0xffffff7002bc7950 */ /* 0x000fea0003c3ffff */
        .weak           $__internal_2_$__cuda_sm10x_tcgen05_guardrail_trap_unallocated_columns_being_dealloced
        .type           $__internal_2_$__cuda_sm10x_tcgen05_guardrail_trap_unallocated_columns_being_dealloced,@function
        .size           $__internal_2_$__cuda_sm10x_tcgen05_guardrail_trap_unallocated_columns_being_dealloced,(.L_x_179 - $__internal_2_$__cuda_sm10x_tcgen05_guardrail_trap_unallocated_columns_being_dealloced)
$__internal_2_$__cuda_sm10x_tcgen05_guardrail_trap_unallocated_columns_being_dealloced:
[----:B------:R-:W-:Y:S05]  /*8d10*/  BPT.TRAP 0x1 ;  /* 0x000000040000795c */ /* 0x000fea0000300000 */
[----:B------:R-:W-:-:S04]  /*8d20*/  MOV R3, 0x0 ;  /* 0x0000000000037802 */ /* 0x000fc80000000f00 */
[----:B------:R-:W-:Y:S05]  /*8d30*/  RET.REL.NODEC R2 `(_ZN7cutlass13device_kernelINS_4conv6kernel13ConvUniversalINS1_16ConvProblemShapeILNS1_8OperatorE0ELi3EEENS1_10collective14CollectiveConvINS1_47MainloopSm100TmaUmmaWarpSpecializedImplicitGemmILS5_0ELi13ELi3ELi1ELi2EN4cute5tupleIJNSA_1CILi2EEENSC_ILi1EEESE_EEEEENSB_IJNSC_ILi64EEESH_NSB_IJSH_EEEEEENS_10bfloat16_tESK_NSA_8TiledMMAINSA_8MMA_AtomIJNSA_20SM100_MMA_F16BF16_SSISK_SK_fLi64ELi64ELNSA_4UMMA5MajorE0ELSP_0ELNSO_7ScaleInE0ELSQ_0EEEEEENSA_6LayoutINSB_IJSE_SE_SE_EEENSB_IJNSC_ILi0EEESV_SV_EEEEENSB_IJNSA_10UnderscoreESY_SY_EEEEENS7_6detail27Sm100ImplicitGemmTileTraitsINSA_20SM90_TMA_LOAD_IM2COLENSA_14ComposedLayoutINSA_7SwizzleILi3ELi4ELi3EEENSA_18smem_ptr_flag_bitsILi16EEENST_INSB_IJNSC_ILi8EEESH_EEENSB_IJSH_SE_EEEEEEEvEENS12_INSA_23SM90_TMA_LOAD_MULTICASTES1D_vEEEENS_8epilogue10collective18CollectiveEpilogueINS1I_23Sm100TmaWarpSpecializedILi3ELi2ELi16ELb1ELb0EEEJSJ_NSB_IJNST_ISH_SE_EENST_INSC_ILi32EEESE_EEEEESK_NSB_IJNSB_IJllllEEESE_SV_EEESK_S1S_NS1I_6fusion15FusionCallbacksIS1M_NS1T_17LinearCombinationISK_fSK_fLNS_15FloatRoundStyleE2EEESJ_S1Q_JEEENSA_5SM1004TMEM4LOAD26SM100_TMEM_LOAD_16dp256b4xES13_NS14_INS15_ILi2ELi4ELi3EEES18_NST_INSB_IJS19_S1O_EEENSB_IJS1O_SE_EEEEEEENSA_17SM75_U32x4_LDSM_NENSA_21SM90_TMA_STORE_IM2COLES27_NSA_17SM90_U32x4_STSM_NENSA_39AutoVectorizingCopyWithAssumedAlignmentILi128EEEEEEvvEEEEvNT_6ParamsE) ;  /* 0xffffff7002b07950 */ /* 0x000fea0003c3ffff */
.L_x_178:
[----:B------:R-:W-:-:S00]  /*8d40*/  BRA `(.L_x_178) ;  /* 0xfffffffc00fc7947 */ /* 0x000fc0000383ffff */
[----:B------:R-:W-:-:S00]  /*8d50*/  NOP ;  /* 0x0000000000007918 */ /* 0x000fc00000000000 */
        /* <DEDUP_REMOVED lines=10> */
.L_x_179:


//--------------------- .nv.global.init           --------------------------
	.section	.nv.global.init,"aw",@progbits
.nv.global.init:
	.type		$str$29,@object
	.size		$str$29,($str$30 - $str$29)
$str$29:
        /*0000*/ 	.byte	0x28, 0x61, 0x64, 0x64, 0x72, 0x65, 0x73, 0x73, 0x20, 0x26, 0x20, 0x6d, 0x61, 0x73, 0x6b, 0x29
        /*0010*/ 	.byte	0x20, 0x3d, 0x3d, 0x20, 0x30, 0x00
	.type		$str$30,@object
	.size		$str$30,($str$28 - $str$30)
$str$30:
        /*0016*/ 	.byte	0x2f, 0x74, 0x6d, 0x70, 0x2f, 0x63, 0x75, 0x74, 0x6c, 0x61, 0x73, 0x73, 0x5f, 0x73, 0x77, 0x65
        /*0026*/ 	.byte	0x65, 0x70, 0x5f, 0x73, 0x72, 0x63, 0x2f, 0x69, 0x6e, 0x63, 0x6c, 0x75, 0x64, 0x65, 0x2f, 0x63
        /*0036*/ 	.byte	0x75, 0x74, 0x65, 0x2f, 0x70, 0x6f, 0x69, 0x6e, 0x74, 0x65, 0x72, 0x5f, 0x66, 0x6c, 0x61, 0x67
        /*0046*/ 	.byte	0x67, 0x65, 0x64, 0x2e, 0x68, 0x70, 0x70, 0x00
	.type		$str$28,@object
	.size		$str$28,($str$27 - $str$28)
$str$28:
        /*004e*/ 	.byte	0x2f, 0x74, 0x6d, 0x70, 0x2f, 0x63, 0x75, 0x74, 0x6c, 0x61, 0x73, 0x73, 0x5f, 0x73, 0x77, 0x65
        /*005e*/ 	.byte	0x65, 0x70, 0x5f, 0x73, 0x72, 0x63, 0x2f, 0x69, 0x6e, 0x63, 0x6c, 0x75, 0x64, 0x65, 0x2f, 0x63
        /*006e*/ 	.byte	0x75, 0x74, 0x65, 0x2f, 0x61, 0x74, 0x6f, 0x6d, 0x2f, 0x63, 0x6f, 0x70, 0x79, 0x5f, 0x74, 0x72
        /*007e*/ 	.byte	0x61, 0x69, 0x74, 0x73, 0x5f, 0x73, 0x6d, 0x31, 0x30, 0x30, 0x2e, 0x68, 0x70, 0x70, 0x00
	.type		$str$27,@object
	.size		$str$27,(__unnamed_1 - $str$27)
$str$27:
        /*008d*/ 	.byte	0x28, 0x28, 0x75, 0x69, 0x6e, 0x74, 0x33, 0x32, 0x5f, 0x74, 0x28, 0x74, 0x68, 0x72, 0x65, 0x61
        /*009d*/ 	.byte	0x64, 0x49, 0x64, 0x78, 0x2e, 0x78, 0x29, 0x20, 0x2f, 0x20, 0x33, 0x32, 0x29, 0x20, 0x25, 0x20
        /*00ad*/ 	.byte	0x34, 0x29, 0x20, 0x3d, 0x3d, 0x20, 0x28, 0x28, 0x28, 0x74, 0x6d, 0x65, 0x6d, 0x5f, 0x61, 0x64
        /*00bd*/ 	.byte	0x64, 0x72, 0x20, 0x3e, 0x3e, 0x20, 0x31, 0x36, 0x29, 0x20, 0x2f, 0x20, 0x33, 0x32, 0x29, 0x20
        /*00cd*/ 	.byte	0x25, 0x20, 0x34, 0x29, 0x00
	.type		__unnamed_1,@object
	.size		__unnamed_1,(__unnamed_2 - __unnamed_1)
__unnamed_1:
        /*00d2*/ 	.byte	0x61, 0x75, 0x74, 0x6f, 0x20, 0x63, 0x75, 0x74, 0x65, 0x3a, 0x3a, 0x61, 0x73, 0x5f, 0x70, 0x6f
        /* <DEDUP_REMOVED lines=24> */
        /*0262*/ 	.byte	0x30, 0x34, 0x38, 0x3e, 0x3e, 0x3e, 0x3e, 0x5d, 0x00
	.type		__unnamed_2,@object
	.size		__unnamed_2,(.L_2 - __unnamed_2)
__unnamed_2:
        /* <DEDUP_REMOVED lines=45> */
        /*053b*/ 	.byte	0x3e, 0x3e, 0x3e, 0x5d, 0x00
.L_2:


//--------------------- .nv.shared._ZN7cutlass13device_kernelINS_4conv6kernel13ConvUniversalINS1_16ConvProblemShapeILNS1_8OperatorE0ELi3EEENS1_10collective14CollectiveConvINS1_47MainloopSm100TmaUmmaWarpSpecializedImplicitGemmILS5_0ELi13ELi3ELi1ELi2EN4cute5tupleIJNSA_1CILi2EEENSC_ILi1EEESE_EEEEENSB_IJNSC_ILi64EEESH_NSB_IJSH_EEEEEENS_10bfloat16_tESK_NSA_8TiledMMAINSA_8MMA_AtomIJNSA_20SM100_MMA_F16BF16_SSISK_SK_fLi64ELi64ELNSA_4UMMA5MajorE0ELSP_0ELNSO_7ScaleInE0ELSQ_0EEEEEENSA_6LayoutINSB_IJSE_SE_SE_EEENSB_IJNSC_ILi0EEESV_SV_EEEEENSB_IJNSA_10UnderscoreESY_SY_EEEEENS7_6detail27Sm100ImplicitGemmTileTraitsINSA_20SM90_TMA_LOAD_IM2COLENSA_14ComposedLayoutINSA_7SwizzleILi3ELi4ELi3EEENSA_18smem_ptr_flag_bitsILi16EEENST_INSB_IJNSC_ILi8EEESH_EEENSB_IJSH_SE_EEEEEEEvEENS12_INSA_23SM90_TMA_LOAD_MULTICASTES1D_vEEEENS_8epilogue10collective18CollectiveEpilogueINS1I_23Sm100TmaWarpSpecializedILi3ELi2ELi16ELb1ELb0EEEJSJ_NSB_IJNST_ISH_SE_EENST_INSC_ILi32EEESE_EEEEESK_NSB_IJNSB_IJllllEEESE_SV_EEESK_S1S_NS1I_6fusion15FusionCallbacksIS1M_NS1T_17LinearCombinationISK_fSK_fLNS_15FloatRoundStyleE2EEESJ_S1Q_JEEENSA_5SM1004TMEM4LOAD26SM100_TMEM_LOAD_16dp256b4xES13_NS14_INS15_ILi2ELi4ELi3EEES18_NST_INSB_IJS19_S1O_EEENSB_IJS1O_SE_EEEEEEENSA_17SM75_U32x4_LDSM_NENSA_21SM90_TMA_STORE_IM2COLES27_NSA_17SM90_U32x4_STSM_NENSA_39AutoVectorizingCopyWithAssumedAlignmentILi128EEEEEEvvEEEEvNT_6ParamsE --------------------------
	.section	.nv.shared._ZN7cutlass13device_kernelINS_4conv6kernel13ConvUniversalINS1_16ConvProblemShapeILNS1_8OperatorE0ELi3EEENS1_10collective14CollectiveConvINS1_47MainloopSm100TmaUmmaWarpSpecializedImplicitGemmILS5_0ELi13ELi3ELi1ELi2EN4cute5tupleIJNSA_1CILi2EEENSC_ILi1EEESE_EEEEENSB_IJNSC_ILi64EEESH_NSB_IJSH_EEEEEENS_10bfloat16_tESK_NSA_8TiledMMAINSA_8MMA_AtomIJNSA_20SM100_MMA_F16BF16_SSISK_SK_fLi64ELi64ELNSA_4UMMA5MajorE0ELSP_0ELNSO_7ScaleInE0ELSQ_0EEEEEENSA_6LayoutINSB_IJSE_SE_SE_EEENSB_IJNSC_ILi0EEESV_SV_EEEEENSB_IJNSA_10UnderscoreESY_SY_EEEEENS7_6detail27Sm100ImplicitGemmTileTraitsINSA_20SM90_TMA_LOAD_IM2COLENSA_14ComposedLayoutINSA_7SwizzleILi3ELi4ELi3EEENSA_18smem_ptr_flag_bitsILi16EEENST_INSB_IJNSC_ILi8EEESH_EEENSB_IJSH_SE_EEEEEEEvEENS12_INSA_23SM90_TMA_LOAD_MULTICASTES1D_vEEEENS_8epilogue10collective18CollectiveEpilogueINS1I_23Sm100TmaWarpSpecializedILi3ELi2ELi16ELb1ELb0EEEJSJ_NSB_IJNST_ISH_SE_EENST_INSC_ILi32EEESE_EEEEESK_NSB_IJNSB_IJllllEEESE_SV_EEESK_S1S_NS1I_6fusion15FusionCallbacksIS1M_NS1T_17LinearCombinationISK_fSK_fLNS_15FloatRoundStyleE2EEESJ_S1Q_JEEENSA_5SM1004TMEM4LOAD26SM100_TMEM_LOAD_16dp256b4xES13_NS14_INS15_ILi2ELi4ELi3EEES18_NST_INSB_IJS19_S1O_EEENSB_IJS1O_SE_EEEEEEENSA_17SM75_U32x4_LDSM_NENSA_21SM90_TMA_STORE_IM2COLES27_NSA_17SM90_U32x4_STSM_NENSA_39AutoVectorizingCopyWithAssumedAlignmentILi128EEEEEEvvEEEEvNT_6ParamsE,"aw",@nobits
	.sectionflags	@""
	.align	16
	.zero		1024


//--------------------- .nv.shared.reserved.0     --------------------------
	.section	.nv.shared.reserved.0,"aw",@nobits
	.weak		__nv_reservedSMEM_offset_0_alias
	.size		__nv_reservedSMEM_offset_0_alias, 0, 64
	.other		__nv_reservedSMEM_offset_0_alias,@"STO_CUDA_RESERVED_SHARED STV_DEFAULT"
__nv_reservedSMEM_offset_0_alias:
	.zero		0
.nv.shared.reserved.0:
	.zero		64
	.weak		__nv_reservedSMEM_tcgen05_partition
	.type		__nv_reservedSMEM_tcgen05_partition,@object
	.size		__nv_reservedSMEM_tcgen05_partition,(.L_0 - __nv_reservedSMEM_tcgen05_partition)
__nv_reservedSMEM_tcgen05_partition:
	.zero		32
.L_0:


//--------------------- .nv.global                --------------------------
	.section	.nv.global,"aw",@nobits
.nv.global:
	.type		_ZN39_INTERNAL_1a5fea4d_4_k_cu_e431d78f_32614cute1_E,@object
	.size		_ZN39_INTERNAL_1a5fea4d_4_k_cu_e431d78f_32614cute1_E,(_ZN39_INTERNAL_1a5fea4d_4_k_cu_e431d78f_32614cuda3std3__45__cpo6cbeginE - _ZN39_INTERNAL_1a5fea4d_4_k_cu_e431d78f_32614cute1_E)
_ZN39_INTERNAL_1a5fea4d_4_k_cu_e431d78f_32614cute1_E:
	.zero		1
	.type		_ZN39_INTERNAL_1a5fea4d_4_k_cu_e431d78f_32614cuda3std3__45__cpo6cbeginE,@object
	.size		_ZN39_INTERNAL_1a5fea4d_4_k_cu_e431d78f_32614cuda3std3__45__cpo6cbeginE,(_ZN39_INTERNAL_1a5fea4d_4_k_cu_e431d78f_32614cuda3std3__48in_placeE - _ZN39_INTERNAL_1a5fea4d_4_k_cu_e431d78f_32614cuda3std3__45__cpo6cbeginE)
_ZN39_INTERNAL_1a5fea4d_4_k_cu_e431d78f_32614cuda3std3__45__cpo6cbeginE:
	.zero		1
	.type		_ZN39_INTERNAL_1a5fea4d_4_k_cu_e431d78f_32614cuda3std3__48in_placeE,@object
	.size		_ZN39_INTERNAL_1a5fea4d_4_k_cu_e431d78f_32614cuda3std3__48in_placeE,(_ZN39_INTERNAL_1a5fea4d_4_k_cu_e431d78f_32614cuda3std6ranges3__45__cpo9iter_moveE - _ZN39_INTERNAL_1a5fea4d_4_k_cu_e431d78f_32614cuda3std3__48in_placeE)
_ZN39_INTERNAL_1a5fea4d_4_k_cu_e431d78f_32614cuda3std3__48in_placeE:
	.zero		1
	.type		_ZN39_INTERNAL_1a5fea4d_4_k_cu_e431d78f_32614cuda3std6ranges3__45__cpo9iter_moveE,@object
	.size		_ZN39_INTERNAL_1a5fea4d_4_k_cu_e431d78f_32614cuda3std6ranges3__45__cpo9iter_moveE,(_ZN39_INTERNAL_1a5fea4d_4_k_cu_e431d78f_32614cuda3std3__45__cpo5beginE - _ZN39_INTERNAL_1a5fea4d_4_k_cu_e431d78f_32614cuda3std6ranges3__45__cpo9iter_moveE)
_ZN39_INTERNAL_1a5fea4d_4_k_cu_e431d78f_32614cuda3std6ranges3__45__cpo9iter_moveE:
	.zero		1
	.type		_ZN39_INTERNAL_1a5fea4d_4_k_cu_e431d78f_32614cuda3std3__45__cpo5beginE,@object
	.size		_ZN39_INTERNAL_1a5fea4d_4_k_cu_e431d78f_32614cuda3std3__45__cpo5beginE,(_ZN39_INTERNAL_1a5fea4d_4_k_cu_e431d78f_32614cuda3std3__441_GLOBAL__N__1a5fea4d_4_k_cu_e431d78f_32616ignoreE - _ZN39_INTERNAL_1a5fea4d_4_k_cu_e431d78f_32614cuda3std3__45__cpo5beginE)
_ZN39_INTERNAL_1a5fea4d_4_k_cu_e431d78f_32614cuda3std3__45__cpo5beginE:
	.zero		1
	.type		_ZN39_INTERNAL_1a5fea4d_4_k_cu_e431d78f_32614cuda3std3__441_GLOBAL__N__1a5fea4d_4_k_cu_e431d78f_32616ignoreE,@object
	.size		_ZN39_INTERNAL_1a5fea4d_4_k_cu_e431d78f_32614cuda3std3__441_GLOBAL__N__1a5fea4d_4_k_cu_e431d78f_32616ignoreE,(_ZN39_INTERNAL_1a5fea4d_4_k_cu_e431d78f_32614cute7productE - _ZN39_INTERNAL_1a5fea4d_4_k_cu_e431d78f_32614cuda3std3__441_GLOBAL__N__1a5fea4d_4_k_cu_e431d78f_32616ignoreE)
_ZN39_INTERNAL_1a5fea4d_4_k_cu_e431d78f_32614cuda3std3__441_GLOBAL__N__1a5fea4d_4_k_cu_e431d78f_32616ignoreE:
	.zero		1
	.type		_ZN39_INTERNAL_1a5fea4d_4_k_cu_e431d78f_32614cute7productE,@object
	.size		_ZN39_INTERNAL_1a5fea4d_4_k_cu_e431d78f_32614cute7productE,(_ZN39_INTERNAL_1a5fea4d_4_k_cu_e431d78f_32614cuda3std3__45__cpo3endE - _ZN39_INTERNAL_1a5fea4d_4_k_cu_e431d78f_32614cute7productE)
_ZN39_INTERNAL_1a5fea4d_4_k_cu_e431d78f_32614cute7productE:
	.zero		1
	.type		_ZN39_INTERNAL_1a5fea4d_4_k_cu_e431d78f_32614cuda3std3__45__cpo3endE,@object
	.size		_ZN39_INTERNAL_1a5fea4d_4_k_cu_e431d78f_32614cuda3std3__45__cpo3endE,(_ZN39_INTERNAL_1a5fea4d_4_k_cu_e431d78f_32614cuda3std3__419piecewise_constructE - _ZN39_INTERNAL_1a5fea4d_4_k_cu_e431d78f_32614cuda3std3__45__cpo3endE)
_ZN39_INTERNAL_1a5fea4d_4_k_cu_e431d78f_32614cuda3std3__45__cpo3endE:
	.zero		1
	.type		_ZN39_INTERNAL_1a5fea4d_4_k_cu_e431d78f_32614cuda3std3__419piecewise_constructE,@object
	.size		_ZN39_INTERNAL_1a5fea4d_4_k_cu_e431d78f_32614cuda3std3__419piecewise_constructE,(_ZN39_INTERNAL_1a5fea4d_4_k_cu_e431d78f_32614cuda3std3__45__cpo4cendE - _ZN39_INTERNAL_1a5fea4d_4_k_cu_e431d78f_32614cuda3std3__419piecewise_constructE)
_ZN39_INTERNAL_1a5fea4d_4_k_cu_e431d78f_32614cuda3std3__419piecewise_constructE:
	.zero		1
	.type		_ZN39_INTERNAL_1a5fea4d_4_k_cu_e431d78f_32614cuda3std3__45__cpo4cendE,@object
	.size		_ZN39_INTERNAL_1a5fea4d_4_k_cu_e431d78f_32614cuda3std3__45__cpo4cendE,(_ZN39_INTERNAL_1a5fea4d_4_k_cu_e431d78f_32614cuda3std6ranges3__45__cpo4swapE - _ZN39_INTERNAL_1a5fea4d_4_k_cu_e431d78f_32614cuda3std3__45__cpo4cendE)
_ZN39_INTERNAL_1a5fea4d_4_k_cu_e431d78f_32614cuda3std3__45__cpo4cendE:
	.zero		1
	.type		_ZN39_INTERNAL_1a5fea4d_4_k_cu_e431d78f_32614cuda3std6ranges3__45__cpo4swapE,@object
	.size		_ZN39_INTERNAL_1a5fea4d_4_k_cu_e431d78f_32614cuda3std6ranges3__45__cpo4swapE,(.L_10 - _ZN39_INTERNAL_1a5fea4d_4_k_cu_e431d78f_32614cuda3std6ranges3__45__cpo4swapE)
_ZN39_INTERNAL_1a5fea4d_4_k_cu_e431d78f_32614cuda3std6ranges3__45__cpo4swapE:
	.zero		1
.L_10:


//--------------------- .nv.constant0._ZN7cutlass13device_kernelINS_4conv6kernel13ConvUniversalINS1_16ConvProblemShapeILNS1_8OperatorE0ELi3EEENS1_10collective14CollectiveConvINS1_47MainloopSm100TmaUmmaWarpSpecializedImplicitGemmILS5_0ELi13ELi3ELi1ELi2EN4cute5tupleIJNSA_1CILi2EEENSC_ILi1EEESE_EEEEENSB_IJNSC_ILi64EEESH_NSB_IJSH_EEEEEENS_10bfloat16_tESK_NSA_8TiledMMAINSA_8MMA_AtomIJNSA_20SM100_MMA_F16BF16_SSISK_SK_fLi64ELi64ELNSA_4UMMA5MajorE0ELSP_0ELNSO_7ScaleInE0ELSQ_0EEEEEENSA_6LayoutINSB_IJSE_SE_SE_EEENSB_IJNSC_ILi0EEESV_SV_EEEEENSB_IJNSA_10UnderscoreESY_SY_EEEEENS7_6detail27Sm100ImplicitGemmTileTraitsINSA_20SM90_TMA_LOAD_IM2COLENSA_14ComposedLayoutINSA_7SwizzleILi3ELi4ELi3EEENSA_18smem_ptr_flag_bitsILi16EEENST_INSB_IJNSC_ILi8EEESH_EEENSB_IJSH_SE_EEEEEEEvEENS12_INSA_23SM90_TMA_LOAD_MULTICASTES1D_vEEEENS_8epilogue10collective18CollectiveEpilogueINS1I_23Sm100TmaWarpSpecializedILi3ELi2ELi16ELb1ELb0EEEJSJ_NSB_IJNST_ISH_SE_EENST_INSC_ILi32EEESE_EEEEESK_NSB_IJNSB_IJllllEEESE_SV_EEESK_S1S_NS1I_6fusion15FusionCallbacksIS1M_NS1T_17LinearCombinationISK_fSK_fLNS_15FloatRoundStyleE2EEESJ_S1Q_JEEENSA_5SM1004TMEM4LOAD26SM100_TMEM_LOAD_16dp256b4xES13_NS14_INS15_ILi2ELi4ELi3EEES18_NST_INSB_IJS19_S1O_EEENSB_IJS1O_SE_EEEEEEENSA_17SM75_U32x4_LDSM_NENSA_21SM90_TMA_STORE_IM2COLES27_NSA_17SM90_U32x4_STSM_NENSA_39AutoVectorizingCopyWithAssumedAlignmentILi128EEEEEEvvEEEEvNT_6ParamsE --------------------------
	.section	.nv.constant0._ZN7cutlass13device_kernelINS_4conv6kernel13ConvUniversalINS1_16ConvProblemShapeILNS1_8OperatorE0ELi3EEENS1_10collective14CollectiveConvINS1_47MainloopSm100TmaUmmaWarpSpecializedImplicitGemmILS5_0ELi13ELi3ELi1ELi2EN4cute5tupleIJNSA_1CILi2EEENSC_ILi1EEESE_EEEEENSB_IJNSC_ILi64EEESH_NSB_IJSH_EEEEEENS_10bfloat16_tESK_NSA_8TiledMMAINSA_8MMA_AtomIJNSA_20SM100_MMA_F16BF16_SSISK_SK_fLi64ELi64ELNSA_4UMMA5MajorE0ELSP_0ELNSO_7ScaleInE0ELSQ_0EEEEEENSA_6LayoutINSB_IJSE_SE_SE_EEENSB_IJNSC_ILi0EEESV_SV_EEEEENSB_IJNSA_10UnderscoreESY_SY_EEEEENS7_6detail27Sm100ImplicitGemmTileTraitsINSA_20SM90_TMA_LOAD_IM2COLENSA_14ComposedLayoutINSA_7SwizzleILi3ELi4ELi3EEENSA_18smem_ptr_flag_bitsILi16EEENST_INSB_IJNSC_ILi8EEESH_EEENSB_IJSH_SE_EEEEEEEvEENS12_INSA_23SM90_TMA_LOAD_MULTICASTES1D_vEEEENS_8epilogue10collective18CollectiveEpilogueINS1I_23Sm100TmaWarpSpecializedILi3ELi2ELi16ELb1ELb0EEEJSJ_NSB_IJNST_ISH_SE_EENST_INSC_ILi32EEESE_EEEEESK_NSB_IJNSB_IJllllEEESE_SV_EEESK_S1S_NS1I_6fusion15FusionCallbacksIS1M_NS1T_17LinearCombinationISK_fSK_fLNS_15FloatRoundStyleE2EEESJ_S1Q_JEEENSA_5SM1004TMEM4LOAD26SM100_TMEM_LOAD_16dp256b4xES13_NS14_INS15_ILi2ELi4ELi3EEES18_NST_INSB_IJS19_S1O_EEENSB_IJS1O_SE_EEEEEEENSA_17SM75_U32x4_LDSM_NENSA_21SM90_TMA_STORE_IM2COLES27_NSA_17SM90_U32x4_STSM_NENSA_39AutoVectorizingCopyWithAssumedAlignmentILi128EEEEEEvvEEEEvNT_6ParamsE,"a",@progbits
	.sectionflags	@""
	.align	4
.nv.constant0._ZN7cutlass13device_kernelINS_4conv6kernel13ConvUniversalINS1_16ConvProblemShapeILNS1_8OperatorE0ELi3EEENS1_10collective14CollectiveConvINS1_47MainloopSm100TmaUmmaWarpSpecializedImplicitGemmILS5_0ELi13ELi3ELi1ELi2EN4cute5tupleIJNSA_1CILi2EEENSC_ILi1EEESE_EEEEENSB_IJNSC_ILi64EEESH_NSB_IJSH_EEEEEENS_10bfloat16_tESK_NSA_8TiledMMAINSA_8MMA_AtomIJNSA_20SM100_MMA_F16BF16_SSISK_SK_fLi64ELi64ELNSA_4UMMA5MajorE0ELSP_0ELNSO_7ScaleInE0ELSQ_0EEEEEENSA_6LayoutINSB_IJSE_SE_SE_EEENSB_IJNSC_ILi0EEESV_SV_EEEEENSB_IJNSA_10UnderscoreESY_SY_EEEEENS7_6detail27Sm100ImplicitGemmTileTraitsINSA_20SM90_TMA_LOAD_IM2COLENSA_14ComposedLayoutINSA_7SwizzleILi3ELi4ELi3EEENSA_18smem_ptr_flag_bitsILi16EEENST_INSB_IJNSC_ILi8EEESH_EEENSB_IJSH_SE_EEEEEEEvEENS12_INSA_23SM90_TMA_LOAD_MULTICASTES1D_vEEEENS_8epilogue10collective18CollectiveEpilogueINS1I_23Sm100TmaWarpSpecializedILi3ELi2ELi16ELb1ELb0EEEJSJ_NSB_IJNST_ISH_SE_EENST_INSC_ILi32EEESE_EEEEESK_NSB_IJNSB_IJllllEEESE_SV_EEESK_S1S_NS1I_6fusion15FusionCallbacksIS1M_NS1T_17LinearCombinationISK_fSK_fLNS_15FloatRoundStyleE2EEESJ_S1Q_JEEENSA_5SM1004TMEM4LOAD26SM100_TMEM_LOAD_16dp256b4xES13_NS14_INS15_ILi2ELi4ELi3EEES18_NST_INSB_IJS19_S1O_EEENSB_IJS1O_SE_EEEEEEENSA_17SM75_U32x4_LDSM_NENSA_21SM90_TMA_STORE_IM2COLES27_NSA_17SM90_U32x4_STSM_NENSA_39AutoVectorizingCopyWithAssumedAlignmentILi128EEEEEEvvEEEEvNT_6ParamsE:
	.zero		3200


//--------------------- SYMBOLS --------------------------

	.type		.nv.reservedSmem.offset0,@object
	.size		.nv.reservedSmem.offset0,0x4
	.type		.nv.reservedSmem.cap,@object
	.size		.nv.reservedSmem.cap,0x4
	.type		__assertfail,@function
